// auto-generated by cutlass_sweep.gemm — config: {"arch": "sm_90", "cluster_m": 2, "cluster_n": 1, "dtype": "bf16", "dtype_b": "bf16", "layout": "nt", "stages": 0, "tile_k": 16, "tile_m": 128, "tile_n": 96}
#include "cutlass/cutlass.h"
#include "cutlass/gemm/collective/collective_builder.hpp"
#include "cutlass/gemm/device/gemm_universal_adapter.h"
#include "cutlass/gemm/kernel/gemm_universal.hpp"
#include "cutlass/epilogue/collective/collective_builder.hpp"

using ElemA = cutlass::bfloat16_t;
using ElemB = cutlass::bfloat16_t;
using ElemCD = cutlass::bfloat16_t;
using Acc  = float;
using TileShape    = cute::Shape<cute::_128, cute::_96, cute::_16>;
using ClusterShape = cute::Shape<cute::_2, cute::_1, cute::_1>;

using CollectiveEpilogue = typename cutlass::epilogue::collective::CollectiveBuilder<
    cutlass::arch::Sm90, cutlass::arch::OpClassTensorOp,
    TileShape, ClusterShape,
    cutlass::epilogue::collective::EpilogueTileAuto,
    Acc, Acc,
    ElemCD, cutlass::layout::RowMajor, 128 / cutlass::sizeof_bits<ElemCD>::value,
    ElemCD, cutlass::layout::RowMajor, 128 / cutlass::sizeof_bits<ElemCD>::value,
    cutlass::epilogue::collective::EpilogueScheduleAuto
  >::CollectiveOp;

using CollectiveMainloop = typename cutlass::gemm::collective::CollectiveBuilder<
    cutlass::arch::Sm90, cutlass::arch::OpClassTensorOp,
    ElemA, cutlass::layout::RowMajor, 128 / cutlass::sizeof_bits<ElemA>::value,
    ElemB, cutlass::layout::ColumnMajor, 128 / cutlass::sizeof_bits<ElemB>::value,
    Acc,
    TileShape, ClusterShape,
    cutlass::gemm::collective::StageCountAutoCarveout<static_cast<int>(sizeof(typename CollectiveEpilogue::SharedStorage))>,
    cutlass::gemm::collective::KernelScheduleAuto
  >::CollectiveOp;

using GemmKernel = cutlass::gemm::kernel::GemmUniversal<
    cute::Shape<int,int,int,int>,
    CollectiveMainloop,
    CollectiveEpilogue
>;
using Gemm = cutlass::gemm::device::GemmUniversalAdapter<GemmKernel>;

// Force the device kernel symbol into the cubin without needing a host main.
auto* _anchor = &cutlass::device_kernel<GemmKernel>;


// ===== COMPILED SASS (sm_90a) =====

	.target	sm_90a

	.elftype	@"ET_EXEC"


//--------------------- .note.nv.tkinfo           --------------------------
	.section	.note.nv.tkinfo,"",@"SHT_NOTE"
	.sectionflags	@"SHF_NOTE_NV_TKINFO"
	.tkinfo
        /*0018*/ 	.word	0x00000002
        /*0030*/ 	.string	""
        /*0030*/ 	.string	"ptxas"
        /*0030*/ 	.string	"Cuda compilation tools, release 13.0, V13.0.88"
        /*0030*/ 	.string	"Build cuda_13.0.r13.0/compiler.36424714_0"
        /*0030*/ 	.string	"-arch sm_90a -m 64 "



//--------------------- .note.nv.cuinfo           --------------------------
	.section	.note.nv.cuinfo,"",@"SHT_NOTE"
	.sectionflags	@"SHF_NOTE_NV_CUINFO"
        /*0018*/ 	.short	0x0002
        /*001a*/ 	.short	0x005a
        /*001c*/ 	.short	0x0082
	.zero		2


//--------------------- .nv.info                  --------------------------
	.section	.nv.info,"",@"SHT_CUDA_INFO"
	.align	4


	//----- nvinfo : EIATTR_REGCOUNT
	.align		4
        /*0000*/ 	.byte	0x04, 0x2f
        /*0002*/ 	.short	(.L_15 - .L_14)
	.align		4
.L_14:
        /*0004*/ 	.word	index@(_ZN7cutlass13device_kernelINS_4gemm6kernel13GemmUniversalIN4cute5tupleIJiiiiEEENS1_10collective13CollectiveMmaINS1_34MainloopSm90TmaGmmaWarpSpecializedILi32ENS5_IJNS4_1CILi2EEENSA_ILi1EEESC_EEENS1_35KernelTmaWarpSpecializedCooperativeEEENS5_IJNSA_ILi128EEENSA_ILi96EEENSA_ILi16EEEEEENS_10bfloat16_tENS5_IJlSC_lEEESK_SL_NS4_8TiledMMAINS4_8MMA_AtomIJNS4_4SM904GMMA27MMA_64x96x16_F32BF16BF16_SSILNSP_5MajorE0ELSR_0ELNSP_7ScaleInE1ELSS_1EEEEEENS4_6LayoutISD_NS5_IJSC_NSA_ILi0EEESW_EEEEENS5_IJNS4_10UnderscoreESZ_SZ_EEEEENS4_13SM90_TMA_LOADENS4_14ComposedLayoutINS4_7SwizzleILi1ELi4ELi3EEENS4_18smem_ptr_flag_bitsILi16EEENSV_INS5_IJNSA_ILi8EEESI_EEENS5_IJSI_SC_EEEEEEEvNS4_8identityENS4_23SM90_TMA_LOAD_MULTICASTES1C_vS1D_EENS_8epilogue10collective6detail29Sm90TmaWarpSpecializedAdapterINS1H_15DefaultEpilogueISK_SL_SL_NS1G_6thread17LinearCombinationISK_Li1EffLNS1L_9ScaleType4KindE0ELNS_15FloatRoundStyleE2ESK_EENS1_15EpilogueDefaultEEEEEvvEEEEvNT_6ParamsE)
        /*0008*/ 	.word	0x000000a8


	//----- nvinfo : EIATTR_FRAME_SIZE
	.align		4
.L_15:
        /*000c*/ 	.byte	0x04, 0x11
        /*000e*/ 	.short	(.L_17 - .L_16)
	.align		4
.L_16:
        /*0010*/ 	.word	index@(_ZN7cutlass13device_kernelINS_4gemm6kernel13GemmUniversalIN4cute5tupleIJiiiiEEENS1_10collective13CollectiveMmaINS1_34MainloopSm90TmaGmmaWarpSpecializedILi32ENS5_IJNS4_1CILi2EEENSA_ILi1EEESC_EEENS1_35KernelTmaWarpSpecializedCooperativeEEENS5_IJNSA_ILi128EEENSA_ILi96EEENSA_ILi16EEEEEENS_10bfloat16_tENS5_IJlSC_lEEESK_SL_NS4_8TiledMMAINS4_8MMA_AtomIJNS4_4SM904GMMA27MMA_64x96x16_F32BF16BF16_SSILNSP_5MajorE0ELSR_0ELNSP_7ScaleInE1ELSS_1EEEEEENS4_6LayoutISD_NS5_IJSC_NSA_ILi0EEESW_EEEEENS5_IJNS4_10UnderscoreESZ_SZ_EEEEENS4_13SM90_TMA_LOADENS4_14ComposedLayoutINS4_7SwizzleILi1ELi4ELi3EEENS4_18smem_ptr_flag_bitsILi16EEENSV_INS5_IJNSA_ILi8EEESI_EEENS5_IJSI_SC_EEEEEEEvNS4_8identityENS4_23SM90_TMA_LOAD_MULTICASTES1C_vS1D_EENS_8epilogue10collective6detail29Sm90TmaWarpSpecializedAdapterINS1H_15DefaultEpilogueISK_SL_SL_NS1G_6thread17LinearCombinationISK_Li1EffLNS1L_9ScaleType4KindE0ELNS_15FloatRoundStyleE2ESK_EENS1_15EpilogueDefaultEEEEEvvEEEEvNT_6ParamsE)
        /*0014*/ 	.word	0x00000000


	//----- nvinfo : EIATTR_MIN_STACK_SIZE
	.align		4
.L_17:
        /*0018*/ 	.byte	0x04, 0x12
        /*001a*/ 	.short	(.L_19 - .L_18)
	.align		4
.L_18:
        /*001c*/ 	.word	index@(_ZN7cutlass13device_kernelINS_4gemm6kernel13GemmUniversalIN4cute5tupleIJiiiiEEENS1_10collective13CollectiveMmaINS1_34MainloopSm90TmaGmmaWarpSpecializedILi32ENS5_IJNS4_1CILi2EEENSA_ILi1EEESC_EEENS1_35KernelTmaWarpSpecializedCooperativeEEENS5_IJNSA_ILi128EEENSA_ILi96EEENSA_ILi16EEEEEENS_10bfloat16_tENS5_IJlSC_lEEESK_SL_NS4_8TiledMMAINS4_8MMA_AtomIJNS4_4SM904GMMA27MMA_64x96x16_F32BF16BF16_SSILNSP_5MajorE0ELSR_0ELNSP_7ScaleInE1ELSS_1EEEEEENS4_6LayoutISD_NS5_IJSC_NSA_ILi0EEESW_EEEEENS5_IJNS4_10UnderscoreESZ_SZ_EEEEENS4_13SM90_TMA_LOADENS4_14ComposedLayoutINS4_7SwizzleILi1ELi4ELi3EEENS4_18smem_ptr_flag_bitsILi16EEENSV_INS5_IJNSA_ILi8EEESI_EEENS5_IJSI_SC_EEEEEEEvNS4_8identityENS4_23SM90_TMA_LOAD_MULTICASTES1C_vS1D_EENS_8epilogue10collective6detail29Sm90TmaWarpSpecializedAdapterINS1H_15DefaultEpilogueISK_SL_SL_NS1G_6thread17LinearCombinationISK_Li1EffLNS1L_9ScaleType4KindE0ELNS_15FloatRoundStyleE2ESK_EENS1_15EpilogueDefaultEEEEEvvEEEEvNT_6ParamsE)
        /*0020*/ 	.word	0x00000000
.L_19:


//--------------------- .nv.compat                --------------------------
	.section	.nv.compat,"",@"SHT_CUDA_COMPAT_INFO"
	.align	4
        /*0000*/ 	.byte	0x02, 0x09, 0x01, 0x00, 0x02, 0x02, 0x04, 0x00, 0x02, 0x05, 0x05, 0x00, 0x03, 0x07, 0x01, 0x01
        /*0010*/ 	.byte	0x02, 0x03, 0x01, 0x00, 0x02, 0x06, 0x01, 0x00, 0x04, 0x0b, 0x08, 0x00, 0x00, 0x00, 0x00, 0x00
        /*0020*/ 	.byte	0x00, 0x00, 0x00, 0x00


//--------------------- .nv.info._ZN7cutlass13device_kernelINS_4gemm6kernel13GemmUniversalIN4cute5tupleIJiiiiEEENS1_10collective13CollectiveMmaINS1_34MainloopSm90TmaGmmaWarpSpecializedILi32ENS5_IJNS4_1CILi2EEENSA_ILi1EEESC_EEENS1_35KernelTmaWarpSpecializedCooperativeEEENS5_IJNSA_ILi128EEENSA_ILi96EEENSA_ILi16EEEEEENS_10bfloat16_tENS5_IJlSC_lEEESK_SL_NS4_8TiledMMAINS4_8MMA_AtomIJNS4_4SM904GMMA27MMA_64x96x16_F32BF16BF16_SSILNSP_5MajorE0ELSR_0ELNSP_7ScaleInE1ELSS_1EEEEEENS4_6LayoutISD_NS5_IJSC_NSA_ILi0EEESW_EEEEENS5_IJNS4_10UnderscoreESZ_SZ_EEEEENS4_13SM90_TMA_LOADENS4_14ComposedLayoutINS4_7SwizzleILi1ELi4ELi3EEENS4_18smem_ptr_flag_bitsILi16EEENSV_INS5_IJNSA_ILi8EEESI_EEENS5_IJSI_SC_EEEEEEEvNS4_8identityENS4_23SM90_TMA_LOAD_MULTICASTES1C_vS1D_EENS_8epilogue10collective6detail29Sm90TmaWarpSpecializedAdapterINS1H_15DefaultEpilogueISK_SL_SL_NS1G_6thread17LinearCombinationISK_Li1EffLNS1L_9ScaleType4KindE0ELNS_15FloatRoundStyleE2ESK_EENS1_15EpilogueDefaultEEEEEvvEEEEvNT_6ParamsE --------------------------
	.section	.nv.info._ZN7cutlass13device_kernelINS_4gemm6kernel13GemmUniversalIN4cute5tupleIJiiiiEEENS1_10collective13CollectiveMmaINS1_34MainloopSm90TmaGmmaWarpSpecializedILi32ENS5_IJNS4_1CILi2EEENSA_ILi1EEESC_EEENS1_35KernelTmaWarpSpecializedCooperativeEEENS5_IJNSA_ILi128EEENSA_ILi96EEENSA_ILi16EEEEEENS_10bfloat16_tENS5_IJlSC_lEEESK_SL_NS4_8TiledMMAINS4_8MMA_AtomIJNS4_4SM904GMMA27MMA_64x96x16_F32BF16BF16_SSILNSP_5MajorE0ELSR_0ELNSP_7ScaleInE1ELSS_1EEEEEENS4_6LayoutISD_NS5_IJSC_NSA_ILi0EEESW_EEEEENS5_IJNS4_10UnderscoreESZ_SZ_EEEEENS4_13SM90_TMA_LOADENS4_14ComposedLayoutINS4_7SwizzleILi1ELi4ELi3EEENS4_18smem_ptr_flag_bitsILi16EEENSV_INS5_IJNSA_ILi8EEESI_EEENS5_IJSI_SC_EEEEEEEvNS4_8identityENS4_23SM90_TMA_LOAD_MULTICASTES1C_vS1D_EENS_8epilogue10collective6detail29Sm90TmaWarpSpecializedAdapterINS1H_15DefaultEpilogueISK_SL_SL_NS1G_6thread17LinearCombinationISK_Li1EffLNS1L_9ScaleType4KindE0ELNS_15FloatRoundStyleE2ESK_EENS1_15EpilogueDefaultEEEEEvvEEEEvNT_6ParamsE,"",@"SHT_CUDA_INFO"
	.sectionflags	@""
	.align	4


	//----- nvinfo : EIATTR_CUDA_API_VERSION
	.align		4
        /*0000*/ 	.byte	0x04, 0x37
        /*0002*/ 	.short	(.L_21 - .L_20)
.L_20:
        /*0004*/ 	.word	0x00000082


	//----- nvinfo : EIATTR_KPARAM_INFO
	.align		4
.L_21:
        /*0008*/ 	.byte	0x04, 0x17
        /*000a*/ 	.short	(.L_23 - .L_22)
.L_22:
        /*000c*/ 	.word	0x00000000
        /*0010*/ 	.short	0x0000
        /*0012*/ 	.short	0x0070
        /*0014*/ 	.byte	0x00, 0xf0, 0x01, 0x10


	//----- nvinfo : EIATTR_SPARSE_MMA_MASK
	.align		4
.L_23:
        /*0018*/ 	.byte	0x03, 0x50
        /*001a*/ 	.short	0x0000


	//----- nvinfo : EIATTR_MAXREG_COUNT
	.align		4
        /*001c*/ 	.byte	0x03, 0x1b
        /*001e*/ 	.short	0x00a8


	//----- nvinfo : EIATTR_NUM_BARRIERS
	.align		4
        /*0020*/ 	.byte	0x02, 0x4c
        /*0022*/ 	.byte	0x01
	.zero		1


	//----- nvinfo : EIATTR_EXTERNS
	.align		4
        /*0024*/ 	.byte	0x04, 0x0f
        /*0026*/ 	.short	(.L_25 - .L_24)


	//   ....[0]....
	.align		4
.L_24:
        /*0028*/ 	.word	index@(__assertfail)


	//----- nvinfo : EIATTR_MERCURY_ISA_VERSION
	.align		4
.L_25:
        /*002c*/ 	.byte	0x03, 0x5f
        /*002e*/ 	.short	0x0101


	//----- nvinfo : EIATTR_INT_WARP_WIDE_INSTR_OFFSETS
	.align		4
        /*0030*/ 	.byte	0x04, 0x31
        /*0032*/ 	.short	(.L_27 - .L_26)


	//   ....[0]....
.L_26:
        /*0034*/ 	.word	0x00000830


	//   ....[1]....
        /*0038*/ 	.word	0x00000860


	//   ....[2]....
        /*003c*/ 	.word	0x00000a20


	//----- nvinfo : EIATTR_COOP_GROUP_MASK_REGIDS
	.align		4
.L_27:
        /*0040*/ 	.byte	0x04, 0x29
        /*0042*/ 	.short	(.L_29 - .L_28)


	//   ....[0]....
.L_28:
        /*0044*/ 	.word	0xffffffff


	//   ....[1]....
        /*0048*/ 	.word	0xffffffff


	//   ....[2]....
        /*004c*/ 	.word	0xffffffff


	//   ....[3]....
        /*0050*/ 	.word	0xffffffff


	//   ....[4]....
        /*0054*/ 	.word	0xffffffff


	//   ....[5]....
        /*0058*/ 	.word	0xffffffff


	//----- nvinfo : EIATTR_COOP_GROUP_INSTR_OFFSETS
	.align		4
.L_29:
        /*005c*/ 	.byte	0x04, 0x28
        /*005e*/ 	.short	(.L_31 - .L_30)


	//   ....[0]....
.L_30:
        /*0060*/ 	.word	0x00000060


	//   ....[1]....
        /*0064*/ 	.word	0x00000070


	//   ....[2]....
        /*0068*/ 	.word	0x00000130


	//   ....[3]....
        /*006c*/ 	.word	0x00000680


	//   ....[4]....
        /*0070*/ 	.word	0x00000ba0


	//   ....[5]....
        /*0074*/ 	.word	0x000015e0


	//----- nvinfo : EIATTR_REG_RECONFIG
	.align		4
.L_31:
        /*0078*/ 	.byte	0x01, 0x54
	.zero		2


	//----- nvinfo : EIATTR_SYSCALL_OFFSETS
	.align		4
        /*007c*/ 	.byte	0x04, 0x46
        /*007e*/ 	.short	(.L_33 - .L_32)


	//   ....[0]....
.L_32:
        /*0080*/ 	.word	0x000017a0


	//----- nvinfo : EIATTR_MBARRIER_INSTR_OFFSETS
	.align		4
.L_33:
        /*0084*/ 	.byte	0x04, 0x39
        /*0086*/ 	.short	(.L_35 - .L_34)


	//   ....[0]....
.L_34:
        /*0088*/ 	.word	0x00000250
        /*008c*/ 	.word	0x000000ff
        /*0090*/ 	.word	0x00000000
        /*0094*/ 	.short	0x0100
        /*0096*/ 	.byte	0x08
	.zero		1


	//   ....[1]....
        /*0098*/ 	.word	0x00000260
        /*009c*/ 	.word	0x000000ff
        /*00a0*/ 	.word	0x00000100
        /*00a4*/ 	.short	0x0100
        /*00a6*/ 	.byte	0x08
	.zero		1


	//   ....[2]....
        /*00a8*/ 	.word	0x00000270
        /*00ac*/ 	.word	0x000000ff
        /*00b0*/ 	.word	0x00000008
        /*00b4*/ 	.short	0x0100
        /*00b6*/ 	.byte	0x08
	.zero		1


	//   ....[3]....
        /*00b8*/ 	.word	0x00000280
        /*00bc*/ 	.word	0x000000ff
        /*00c0*/ 	.word	0x00000108
        /*00c4*/ 	.short	0x0100
        /*00c6*/ 	.byte	0x08
	.zero		1


	//   ....[4]....
        /*00c8*/ 	.word	0x00000290
        /*00cc*/ 	.word	0x000000ff
        /*00d0*/ 	.word	0x00000010
        /*00d4*/ 	.short	0x0100
        /*00d6*/ 	.byte	0x08
	.zero		1


	//   ....[5]....
        /*00d8*/ 	.word	0x000002a0
        /*00dc*/ 	.word	0x000000ff
        /*00e0*/ 	.word	0x00000110
        /*00e4*/ 	.short	0x0100
        /*00e6*/ 	.byte	0x08
	.zero		1


	//   ....[6]....
        /*00e8*/ 	.word	0x000002b0
        /*00ec*/ 	.word	0x000000ff
        /*00f0*/ 	.word	0x00000018
        /*00f4*/ 	.short	0x0100
        /*00f6*/ 	.byte	0x08
	.zero		1


	//   ....[7]....
        /*00f8*/ 	.word	0x000002c0
        /*00fc*/ 	.word	0x000000ff
        /*0100*/ 	.word	0x00000118
        /*0104*/ 	.short	0x0100
        /*0106*/ 	.byte	0x08
	.zero		1


	//   ....[8]....
        /*0108*/ 	.word	0x000002d0
        /*010c*/ 	.word	0x000000ff
        /*0110*/ 	.word	0x00000020
        /*0114*/ 	.short	0x0100
        /*0116*/ 	.byte	0x08
	.zero		1


	//   ....[9]....
        /*0118*/ 	.word	0x000002e0
        /*011c*/ 	.word	0x000000ff
        /*0120*/ 	.word	0x00000120
        /*0124*/ 	.short	0x0100
        /*0126*/ 	.byte	0x08
	.zero		1


	//   ....[10]....
        /*0128*/ 	.word	0x000002f0
        /*012c*/ 	.word	0x000000ff
        /*0130*/ 	.word	0x00000028
        /*0134*/ 	.short	0x0100
        /*0136*/ 	.byte	0x08
	.zero		1


	//   ....[11]....
        /*0138*/ 	.word	0x00000300
        /*013c*/ 	.word	0x000000ff
        /*0140*/ 	.word	0x00000128
        /*0144*/ 	.short	0x0100
        /*0146*/ 	.byte	0x08
	.zero		1


	//   ....[12]....
        /*0148*/ 	.word	0x00000310
        /*014c*/ 	.word	0x000000ff
        /*0150*/ 	.word	0x00000030
        /*0154*/ 	.short	0x0100
        /*0156*/ 	.byte	0x08
	.zero		1


	//   ....[13]....
        /*0158*/ 	.word	0x00000320
        /*015c*/ 	.word	0x000000ff
        /*0160*/ 	.word	0x00000130
        /*0164*/ 	.short	0x0100
        /*0166*/ 	.byte	0x08
	.zero		1


	//   ....[14]....
        /*0168*/ 	.word	0x00000330
        /*016c*/ 	.word	0x000000ff
        /*0170*/ 	.word	0x00000038
        /*0174*/ 	.short	0x0100
        /*0176*/ 	.byte	0x08
	.zero		1


	//   ....[15]....
        /*0178*/ 	.word	0x00000340
        /*017c*/ 	.word	0x000000ff
        /*0180*/ 	.word	0x00000138
        /*0184*/ 	.short	0x0100
        /*0186*/ 	.byte	0x08
	.zero		1


	//   ....[16]....
        /*0188*/ 	.word	0x00000350
        /*018c*/ 	.word	0x000000ff
        /*0190*/ 	.word	0x00000040
        /*0194*/ 	.short	0x0100
        /*0196*/ 	.byte	0x08
	.zero		1


	//   ....[17]....
        /*0198*/ 	.word	0x00000360
        /*019c*/ 	.word	0x000000ff
        /*01a0*/ 	.word	0x00000140
        /*01a4*/ 	.short	0x0100
        /*01a6*/ 	.byte	0x08
	.zero		1


	//   ....[18]....
        /*01a8*/ 	.word	0x00000370
        /*01ac*/ 	.word	0x000000ff
        /*01b0*/ 	.word	0x00000048
        /*01b4*/ 	.short	0x0100
        /*01b6*/ 	.byte	0x08
	.zero		1


	//   ....[19]....
        /*01b8*/ 	.word	0x00000380
        /*01bc*/ 	.word	0x000000ff
        /*01c0*/ 	.word	0x00000148
        /*01c4*/ 	.short	0x0100
        /*01c6*/ 	.byte	0x08
	.zero		1


	//   ....[20]....
        /*01c8*/ 	.word	0x00000390
        /*01cc*/ 	.word	0x000000ff
        /*01d0*/ 	.word	0x00000050
        /*01d4*/ 	.short	0x0100
        /*01d6*/ 	.byte	0x08
	.zero		1


	//   ....[21]....
        /*01d8*/ 	.word	0x000003a0
        /*01dc*/ 	.word	0x000000ff
        /*01e0*/ 	.word	0x00000150
        /*01e4*/ 	.short	0x0100
        /*01e6*/ 	.byte	0x08
	.zero		1


	//   ....[22]....
        /*01e8*/ 	.word	0x000003b0
        /*01ec*/ 	.word	0x000000ff
        /*01f0*/ 	.word	0x00000058
        /*01f4*/ 	.short	0x0100
        /*01f6*/ 	.byte	0x08
	.zero		1


	//   ....[23]....
        /*01f8*/ 	.word	0x000003c0
        /*01fc*/ 	.word	0x000000ff
        /*0200*/ 	.word	0x00000158
        /*0204*/ 	.short	0x0100
        /*0206*/ 	.byte	0x08
	.zero		1


	//   ....[24]....
        /*0208*/ 	.word	0x000003d0
        /*020c*/ 	.word	0x000000ff
        /*0210*/ 	.word	0x00000060
        /*0214*/ 	.short	0x0100
        /*0216*/ 	.byte	0x08
	.zero		1


	//   ....[25]....
        /*0218*/ 	.word	0x000003e0
        /*021c*/ 	.word	0x000000ff
        /*0220*/ 	.word	0x00000160
        /*0224*/ 	.short	0x0100
        /*0226*/ 	.byte	0x08
	.zero		1


	//   ....[26]....
        /*0228*/ 	.word	0x000003f0
        /*022c*/ 	.word	0x000000ff
        /*0230*/ 	.word	0x00000068
        /*0234*/ 	.short	0x0100
        /*0236*/ 	.byte	0x08
	.zero		1


	//   ....[27]....
        /*0238*/ 	.word	0x00000400
        /*023c*/ 	.word	0x000000ff
        /*0240*/ 	.word	0x00000168
        /*0244*/ 	.short	0x0100
        /*0246*/ 	.byte	0x08
	.zero		1


	//   ....[28]....
        /*0248*/ 	.word	0x00000410
        /*024c*/ 	.word	0x000000ff
        /*0250*/ 	.word	0x00000070
        /*0254*/ 	.short	0x0100
        /*0256*/ 	.byte	0x08
	.zero		1


	//   ....[29]....
        /*0258*/ 	.word	0x00000420
        /*025c*/ 	.word	0x000000ff
        /*0260*/ 	.word	0x00000170
        /*0264*/ 	.short	0x0100
        /*0266*/ 	.byte	0x08
	.zero		1


	//   ....[30]....
        /*0268*/ 	.word	0x00000430
        /*026c*/ 	.word	0x000000ff
        /*0270*/ 	.word	0x00000078
        /*0274*/ 	.short	0x0100
        /*0276*/ 	.byte	0x08
	.zero		1


	//   ....[31]....
        /*0278*/ 	.word	0x00000440
        /*027c*/ 	.word	0x000000ff
        /*0280*/ 	.word	0x00000178
        /*0284*/ 	.short	0x0100
        /*0286*/ 	.byte	0x08
	.zero		1


	//   ....[32]....
        /*0288*/ 	.word	0x00000450
        /*028c*/ 	.word	0x000000ff
        /*0290*/ 	.word	0x00000080
        /*0294*/ 	.short	0x0100
        /*0296*/ 	.byte	0x08
	.zero		1


	//   ....[33]....
        /*0298*/ 	.word	0x00000460
        /*029c*/ 	.word	0x000000ff
        /*02a0*/ 	.word	0x00000180
        /*02a4*/ 	.short	0x0100
        /*02a6*/ 	.byte	0x08
	.zero		1


	//   ....[34]....
        /*02a8*/ 	.word	0x00000470
        /*02ac*/ 	.word	0x000000ff
        /*02b0*/ 	.word	0x00000088
        /*02b4*/ 	.short	0x0100
        /*02b6*/ 	.byte	0x08
	.zero		1


	//   ....[35]....
        /*02b8*/ 	.word	0x00000480
        /*02bc*/ 	.word	0x000000ff
        /*02c0*/ 	.word	0x00000188
        /*02c4*/ 	.short	0x0100
        /*02c6*/ 	.byte	0x08
	.zero		1


	//   ....[36]....
        /*02c8*/ 	.word	0x00000490
        /*02cc*/ 	.word	0x000000ff
        /*02d0*/ 	.word	0x00000090
        /*02d4*/ 	.short	0x0100
        /*02d6*/ 	.byte	0x08
	.zero		1


	//   ....[37]....
        /*02d8*/ 	.word	0x000004a0
        /*02dc*/ 	.word	0x000000ff
        /*02e0*/ 	.word	0x00000190
        /*02e4*/ 	.short	0x0100
        /*02e6*/ 	.byte	0x08
	.zero		1


	//   ....[38]....
        /*02e8*/ 	.word	0x000004b0
        /*02ec*/ 	.word	0x000000ff
        /*02f0*/ 	.word	0x00000098
        /*02f4*/ 	.short	0x0100
        /*02f6*/ 	.byte	0x08
	.zero		1


	//   ....[39]....
        /*02f8*/ 	.word	0x000004c0
        /*02fc*/ 	.word	0x000000ff
        /*0300*/ 	.word	0x00000198
        /*0304*/ 	.short	0x0100
        /*0306*/ 	.byte	0x08
	.zero		1


	//   ....[40]....
        /*0308*/ 	.word	0x000004d0
        /*030c*/ 	.word	0x000000ff
        /*0310*/ 	.word	0x000000a0
        /*0314*/ 	.short	0x0100
        /*0316*/ 	.byte	0x08
	.zero		1


	//   ....[41]....
        /*0318*/ 	.word	0x000004e0
        /*031c*/ 	.word	0x000000ff
        /*0320*/ 	.word	0x000001a0
        /*0324*/ 	.short	0x0100
        /*0326*/ 	.byte	0x08
	.zero		1


	//   ....[42]....
        /*0328*/ 	.word	0x000004f0
        /*032c*/ 	.word	0x000000ff
        /*0330*/ 	.word	0x000000a8
        /*0334*/ 	.short	0x0100
        /*0336*/ 	.byte	0x08
	.zero		1


	//   ....[43]....
        /*0338*/ 	.word	0x00000500
        /*033c*/ 	.word	0x000000ff
        /*0340*/ 	.word	0x000001a8
        /*0344*/ 	.short	0x0100
        /*0346*/ 	.byte	0x08
	.zero		1


	//   ....[44]....
        /*0348*/ 	.word	0x00000510
        /*034c*/ 	.word	0x000000ff
        /*0350*/ 	.word	0x000000b0
        /*0354*/ 	.short	0x0100
        /*0356*/ 	.byte	0x08
	.zero		1


	//   ....[45]....
        /*0358*/ 	.word	0x00000520
        /*035c*/ 	.word	0x000000ff
        /*0360*/ 	.word	0x000001b0
        /*0364*/ 	.short	0x0100
        /*0366*/ 	.byte	0x08
	.zero		1


	//   ....[46]....
        /*0368*/ 	.word	0x00000530
        /*036c*/ 	.word	0x000000ff
        /*0370*/ 	.word	0x000000b8
        /*0374*/ 	.short	0x0100
        /*0376*/ 	.byte	0x08
	.zero		1


	//   ....[47]....
        /*0378*/ 	.word	0x00000540
        /*037c*/ 	.word	0x000000ff
        /*0380*/ 	.word	0x000001b8
        /*0384*/ 	.short	0x0100
        /*0386*/ 	.byte	0x08
	.zero		1


	//   ....[48]....
        /*0388*/ 	.word	0x00000550
        /*038c*/ 	.word	0x000000ff
        /*0390*/ 	.word	0x000000c0
        /*0394*/ 	.short	0x0100
        /*0396*/ 	.byte	0x08
	.zero		1


	//   ....[49]....
        /*0398*/ 	.word	0x00000560
        /*039c*/ 	.word	0x000000ff
        /*03a0*/ 	.word	0x000001c0
        /*03a4*/ 	.short	0x0100
        /*03a6*/ 	.byte	0x08
	.zero		1


	//   ....[50]....
        /*03a8*/ 	.word	0x00000570
        /*03ac*/ 	.word	0x000000ff
        /*03b0*/ 	.word	0x000000c8
        /*03b4*/ 	.short	0x0100
        /*03b6*/ 	.byte	0x08
	.zero		1


	//   ....[51]....
        /*03b8*/ 	.word	0x00000580
        /*03bc*/ 	.word	0x000000ff
        /*03c0*/ 	.word	0x000001c8
        /*03c4*/ 	.short	0x0100
        /*03c6*/ 	.byte	0x08
	.zero		1


	//   ....[52]....
        /*03c8*/ 	.word	0x00000590
        /*03cc*/ 	.word	0x000000ff
        /*03d0*/ 	.word	0x000000d0
        /*03d4*/ 	.short	0x0100
        /*03d6*/ 	.byte	0x08
	.zero		1


	//   ....[53]....
        /*03d8*/ 	.word	0x000005a0
        /*03dc*/ 	.word	0x000000ff
        /*03e0*/ 	.word	0x000001d0
        /*03e4*/ 	.short	0x0100
        /*03e6*/ 	.byte	0x08
	.zero		1


	//   ....[54]....
        /*03e8*/ 	.word	0x000005b0
        /*03ec*/ 	.word	0x000000ff
        /*03f0*/ 	.word	0x000000d8
        /*03f4*/ 	.short	0x0100
        /*03f6*/ 	.byte	0x08
	.zero		1


	//   ....[55]....
        /*03f8*/ 	.word	0x000005c0
        /*03fc*/ 	.word	0x000000ff
        /*0400*/ 	.word	0x000001d8
        /*0404*/ 	.short	0x0100
        /*0406*/ 	.byte	0x08
	.zero		1


	//   ....[56]....
        /*0408*/ 	.word	0x000005d0
        /*040c*/ 	.word	0x000000ff
        /*0410*/ 	.word	0x000000e0
        /*0414*/ 	.short	0x0100
        /*0416*/ 	.byte	0x08
	.zero		1


	//   ....[57]....
        /*0418*/ 	.word	0x000005e0
        /*041c*/ 	.word	0x000000ff
        /*0420*/ 	.word	0x000001e0
        /*0424*/ 	.short	0x0100
        /*0426*/ 	.byte	0x08
	.zero		1


	//   ....[58]....
        /*0428*/ 	.word	0x000005f0
        /*042c*/ 	.word	0x000000ff
        /*0430*/ 	.word	0x000000e8
        /*0434*/ 	.short	0x0100
        /*0436*/ 	.byte	0x08
	.zero		1


	//   ....[59]....
        /*0438*/ 	.word	0x00000600
        /*043c*/ 	.word	0x000000ff
        /*0440*/ 	.word	0x000001e8
        /*0444*/ 	.short	0x0100
        /*0446*/ 	.byte	0x08
	.zero		1


	//   ....[60]....
        /*0448*/ 	.word	0x00000610
        /*044c*/ 	.word	0x000000ff
        /*0450*/ 	.word	0x000000f0
        /*0454*/ 	.short	0x0100
        /*0456*/ 	.byte	0x08
	.zero		1


	//   ....[61]....
        /*0458*/ 	.word	0x00000620
        /*045c*/ 	.word	0x000000ff
        /*0460*/ 	.word	0x000001f0
        /*0464*/ 	.short	0x0100
        /*0466*/ 	.byte	0x08
	.zero		1


	//   ....[62]....
        /*0468*/ 	.word	0x00000630
        /*046c*/ 	.word	0x000000ff
        /*0470*/ 	.word	0x000000f8
        /*0474*/ 	.short	0x0100
        /*0476*/ 	.byte	0x08
	.zero		1


	//   ....[63]....
        /*0478*/ 	.word	0x00000640
        /*047c*/ 	.word	0x000000ff
        /*0480*/ 	.word	0x000001f8
        /*0484*/ 	.short	0x0100
        /*0486*/ 	.byte	0x08
	.zero		1


	//   ....[64]....
        /*0488*/ 	.word	0x00000aa0
        /*048c*/ 	.word	0x000000ff
        /*0490*/ 	.word	0x00000210
        /*0494*/ 	.short	0x0100
        /*0496*/ 	.byte	0x06
	.zero		1


	//   ....[65]....
        /*0498*/ 	.word	0x00000b30
        /*049c*/ 	.word	0x000000ff
        /*04a0*/ 	.word	0x00000218
        /*04a4*/ 	.short	0x0100
        /*04a6*/ 	.byte	0x06
	.zero		1


	//   ....[66]....
        /*04a8*/ 	.word	0x00001820
        /*04ac*/ 	.word	0x00000003
        /*04b0*/ 	.word	0x00000000
        /*04b4*/ 	.short	0x010a
        /*04b6*/ 	.byte	0x3f
	.zero		1


	//   ....[67]....
        /*04b8*/ 	.word	0x00001860
        /*04bc*/ 	.word	0x00000003
        /*04c0*/ 	.word	0x00000000
        /*04c4*/ 	.short	0x010a
        /*04c6*/ 	.byte	0x3f
	.zero		1


	//   ....[68]....
        /*04c8*/ 	.word	0x00001a90
        /*04cc*/ 	.word	0x000000ff
        /*04d0*/ 	.word	0x00000000
        /*04d4*/ 	.short	0x010a
        /*04d6*/ 	.byte	0x04
	.zero		1


	//   ....[69]....
        /*04d8*/ 	.word	0x00001ad0
        /*04dc*/ 	.word	0x000000ff
        /*04e0*/ 	.word	0x00000000
        /*04e4*/ 	.short	0x010a
        /*04e6*/ 	.byte	0x04
	.zero		1


	//   ....[70]....
        /*04e8*/ 	.word	0x00001bc0
        /*04ec*/ 	.word	0x00000005
        /*04f0*/ 	.word	0x00000000
        /*04f4*/ 	.short	0x0101
        /*04f6*/ 	.byte	0x3f
	.zero		1


	//   ....[71]....
        /*04f8*/ 	.word	0x00001df0
        /*04fc*/ 	.word	0x00000000
        /*0500*/ 	.word	0x00000000
        /*0504*/ 	.short	0x0101
        /*0506*/ 	.byte	0x3f
	.zero		1


	//   ....[72]....
        /*0508*/ 	.word	0x000061f0
        /*050c*/ 	.word	0x00000014
        /*0510*/ 	.word	0x00000100
        /*0514*/ 	.short	0x010a
        /*0516*/ 	.byte	0x3f
	.zero		1


	//   ....[73]....
        /*0518*/ 	.word	0x000065c0
        /*051c*/ 	.word	0x00000005
        /*0520*/ 	.word	0x00000218
        /*0524*/ 	.short	0x0101
        /*0526*/ 	.byte	0x3f
	.zero		1


	//   ....[74]....
        /*0528*/ 	.word	0x00006cd0
        /*052c*/ 	.word	0x00000007
        /*0530*/ 	.word	0x00000000
        /*0534*/ 	.short	0x010a
        /*0536*/ 	.byte	0x3f
	.zero		1


	//   ....[75]....
        /*0538*/ 	.word	0x00006d50
        /*053c*/ 	.word	0x00000008
        /*0540*/ 	.word	0x00000000
        /*0544*/ 	.short	0x010a
        /*0546*/ 	.byte	0x3f
	.zero		1


	//   ....[76]....
        /*0548*/ 	.word	0x00006de0
        /*054c*/ 	.word	0x00000009
        /*0550*/ 	.word	0x00000000
        /*0554*/ 	.short	0x010a
        /*0556*/ 	.byte	0x3f
	.zero		1


	//   ....[77]....
        /*0558*/ 	.word	0x00006e70
        /*055c*/ 	.word	0x00000008
        /*0560*/ 	.word	0x00000000
        /*0564*/ 	.short	0x010a
        /*0566*/ 	.byte	0x3f
	.zero		1


	//   ....[78]....
        /*0568*/ 	.word	0x00006f00
        /*056c*/ 	.word	0x00000009
        /*0570*/ 	.word	0x00000000
        /*0574*/ 	.short	0x010a
        /*0576*/ 	.byte	0x3f
	.zero		1


	//   ....[79]....
        /*0578*/ 	.word	0x00006f90
        /*057c*/ 	.word	0x00000008
        /*0580*/ 	.word	0x00000000
        /*0584*/ 	.short	0x010a
        /*0586*/ 	.byte	0x3f
	.zero		1


	//   ....[80]....
        /*0588*/ 	.word	0x00007020
        /*058c*/ 	.word	0x00000009
        /*0590*/ 	.word	0x00000000
        /*0594*/ 	.short	0x010a
        /*0596*/ 	.byte	0x3f
	.zero		1


	//   ....[81]....
        /*0598*/ 	.word	0x000070b0
        /*059c*/ 	.word	0x00000008
        /*05a0*/ 	.word	0x00000000
        /*05a4*/ 	.short	0x010a
        /*05a6*/ 	.byte	0x3f
	.zero		1


	//   ....[82]....
        /*05a8*/ 	.word	0x00007140
        /*05ac*/ 	.word	0x00000009
        /*05b0*/ 	.word	0x00000000
        /*05b4*/ 	.short	0x010a
        /*05b6*/ 	.byte	0x3f
	.zero		1


	//   ....[83]....
        /*05b8*/ 	.word	0x000071d0
        /*05bc*/ 	.word	0x00000008
        /*05c0*/ 	.word	0x00000000
        /*05c4*/ 	.short	0x010a
        /*05c6*/ 	.byte	0x3f
	.zero		1


	//   ....[84]....
        /*05c8*/ 	.word	0x00007260
        /*05cc*/ 	.word	0x00000009
        /*05d0*/ 	.word	0x00000000
        /*05d4*/ 	.short	0x010a
        /*05d6*/ 	.byte	0x3f
	.zero		1


	//   ....[85]....
        /*05d8*/ 	.word	0x000072f0
        /*05dc*/ 	.word	0x00000008
        /*05e0*/ 	.word	0x00000000
        /*05e4*/ 	.short	0x010a
        /*05e6*/ 	.byte	0x3f
	.zero		1


	//   ....[86]....
        /*05e8*/ 	.word	0x00007380
        /*05ec*/ 	.word	0x00000009
        /*05f0*/ 	.word	0x00000000
        /*05f4*/ 	.short	0x010a
        /*05f6*/ 	.byte	0x3f
	.zero		1


	//   ....[87]....
        /*05f8*/ 	.word	0x00007410
        /*05fc*/ 	.word	0x00000008
        /*0600*/ 	.word	0x00000000
        /*0604*/ 	.short	0x010a
        /*0606*/ 	.byte	0x3f
	.zero		1


	//   ....[88]....
        /*0608*/ 	.word	0x000074a0
        /*060c*/ 	.word	0x00000009
        /*0610*/ 	.word	0x00000000
        /*0614*/ 	.short	0x010a
        /*0616*/ 	.byte	0x3f
	.zero		1


	//   ....[89]....
        /*0618*/ 	.word	0x00007530
        /*061c*/ 	.word	0x00000008
        /*0620*/ 	.word	0x00000000
        /*0624*/ 	.short	0x010a
        /*0626*/ 	.byte	0x3f
	.zero		1


	//   ....[90]....
        /*0628*/ 	.word	0x000075c0
        /*062c*/ 	.word	0x00000009
        /*0630*/ 	.word	0x00000000
        /*0634*/ 	.short	0x010a
        /*0636*/ 	.byte	0x3f
	.zero		1


	//   ....[91]....
        /*0638*/ 	.word	0x00007650
        /*063c*/ 	.word	0x00000008
        /*0640*/ 	.word	0x00000000
        /*0644*/ 	.short	0x010a
        /*0646*/ 	.byte	0x3f
	.zero		1


	//   ....[92]....
        /*0648*/ 	.word	0x000076e0
        /*064c*/ 	.word	0x00000009
        /*0650*/ 	.word	0x00000000
        /*0654*/ 	.short	0x010a
        /*0656*/ 	.byte	0x3f
	.zero		1


	//   ....[93]....
        /*0658*/ 	.word	0x00007770
        /*065c*/ 	.word	0x00000008
        /*0660*/ 	.word	0x00000000
        /*0664*/ 	.short	0x010a
        /*0666*/ 	.byte	0x3f
	.zero		1


	//   ....[94]....
        /*0668*/ 	.word	0x00007800
        /*066c*/ 	.word	0x00000009
        /*0670*/ 	.word	0x00000000
        /*0674*/ 	.short	0x010a
        /*0676*/ 	.byte	0x3f
	.zero		1


	//   ....[95]....
        /*0678*/ 	.word	0x00007890
        /*067c*/ 	.word	0x00000008
        /*0680*/ 	.word	0x00000000
        /*0684*/ 	.short	0x010a
        /*0686*/ 	.byte	0x3f
	.zero		1


	//   ....[96]....
        /*0688*/ 	.word	0x00007920
        /*068c*/ 	.word	0x00000009
        /*0690*/ 	.word	0x00000000
        /*0694*/ 	.short	0x010a
        /*0696*/ 	.byte	0x3f
	.zero		1


	//   ....[97]....
        /*0698*/ 	.word	0x000079b0
        /*069c*/ 	.word	0x00000008
        /*06a0*/ 	.word	0x00000000
        /*06a4*/ 	.short	0x010a
        /*06a6*/ 	.byte	0x3f
	.zero		1


	//   ....[98]....
        /*06a8*/ 	.word	0x00007a40
        /*06ac*/ 	.word	0x00000009
        /*06b0*/ 	.word	0x00000000
        /*06b4*/ 	.short	0x010a
        /*06b6*/ 	.byte	0x3f
	.zero		1


	//   ....[99]....
        /*06b8*/ 	.word	0x00007ad0
        /*06bc*/ 	.word	0x00000008
        /*06c0*/ 	.word	0x00000000
        /*06c4*/ 	.short	0x010a
        /*06c6*/ 	.byte	0x3f
	.zero		1


	//   ....[100]....
        /*06c8*/ 	.word	0x00007b60
        /*06cc*/ 	.word	0x00000009
        /*06d0*/ 	.word	0x00000000
        /*06d4*/ 	.short	0x010a
        /*06d6*/ 	.byte	0x3f
	.zero		1


	//   ....[101]....
        /*06d8*/ 	.word	0x00007bf0
        /*06dc*/ 	.word	0x00000008
        /*06e0*/ 	.word	0x00000000
        /*06e4*/ 	.short	0x010a
        /*06e6*/ 	.byte	0x3f
	.zero		1


	//   ....[102]....
        /*06e8*/ 	.word	0x00007c80
        /*06ec*/ 	.word	0x00000009
        /*06f0*/ 	.word	0x00000000
        /*06f4*/ 	.short	0x010a
        /*06f6*/ 	.byte	0x3f
	.zero		1


	//   ....[103]....
        /*06f8*/ 	.word	0x00007d10
        /*06fc*/ 	.word	0x00000008
        /*0700*/ 	.word	0x00000000
        /*0704*/ 	.short	0x010a
        /*0706*/ 	.byte	0x3f
	.zero		1


	//   ....[104]....
        /*0708*/ 	.word	0x00007da0
        /*070c*/ 	.word	0x0000000b
        /*0710*/ 	.word	0x00000000
        /*0714*/ 	.short	0x010a
        /*0716*/ 	.byte	0x3f
	.zero		1


	//   ....[105]....
        /*0718*/ 	.word	0x00007e30
        /*071c*/ 	.word	0x00000003
        /*0720*/ 	.word	0x00000000
        /*0724*/ 	.short	0x010a
        /*0726*/ 	.byte	0x3f
	.zero		1


	//   ....[106]....
        /*0728*/ 	.word	0x00007e90
        /*072c*/ 	.word	0x00000003
        /*0730*/ 	.word	0x00000000
        /*0734*/ 	.short	0x010a
        /*0736*/ 	.byte	0x3f
	.zero		1


	//   ....[107]....
        /*0738*/ 	.word	0x00007ef0
        /*073c*/ 	.word	0x00000005
        /*0740*/ 	.word	0x00000000
        /*0744*/ 	.short	0x010a
        /*0746*/ 	.byte	0x3f
	.zero		1


	//   ....[108]....
        /*0748*/ 	.word	0x00007fc0
        /*074c*/ 	.word	0x00000014
        /*0750*/ 	.word	0x00000100
        /*0754*/ 	.short	0x010a
        /*0756*/ 	.byte	0x3f
	.zero		1


	//   ....[109]....
        /*0758*/ 	.word	0x00008090
        /*075c*/ 	.word	0x00000007
        /*0760*/ 	.word	0x00000000
        /*0764*/ 	.short	0x010a
        /*0766*/ 	.byte	0x3f
	.zero		1


	//   ....[110]....
        /*0768*/ 	.word	0x000080e0
        /*076c*/ 	.word	0x00000008
        /*0770*/ 	.word	0x00000000
        /*0774*/ 	.short	0x010a
        /*0776*/ 	.byte	0x3f
	.zero		1


	//   ....[111]....
        /*0778*/ 	.word	0x00008130
        /*077c*/ 	.word	0x00000009
        /*0780*/ 	.word	0x00000000
        /*0784*/ 	.short	0x010a
        /*0786*/ 	.byte	0x3f
	.zero		1


	//   ....[112]....
        /*0788*/ 	.word	0x00008180
        /*078c*/ 	.word	0x00000008
        /*0790*/ 	.word	0x00000000
        /*0794*/ 	.short	0x010a
        /*0796*/ 	.byte	0x3f
	.zero		1


	//   ....[113]....
        /*0798*/ 	.word	0x000081d0
        /*079c*/ 	.word	0x00000009
        /*07a0*/ 	.word	0x00000000
        /*07a4*/ 	.short	0x010a
        /*07a6*/ 	.byte	0x3f
	.zero		1


	//   ....[114]....
        /*07a8*/ 	.word	0x00008220
        /*07ac*/ 	.word	0x00000008
        /*07b0*/ 	.word	0x00000000
        /*07b4*/ 	.short	0x010a
        /*07b6*/ 	.byte	0x3f
	.zero		1


	//   ....[115]....
        /*07b8*/ 	.word	0x00008270
        /*07bc*/ 	.word	0x00000009
        /*07c0*/ 	.word	0x00000000
        /*07c4*/ 	.short	0x010a
        /*07c6*/ 	.byte	0x3f
	.zero		1


	//   ....[116]....
        /*07c8*/ 	.word	0x000082c0
        /*07cc*/ 	.word	0x00000008
        /*07d0*/ 	.word	0x00000000
        /*07d4*/ 	.short	0x010a
        /*07d6*/ 	.byte	0x3f
	.zero		1


	//   ....[117]....
        /*07d8*/ 	.word	0x00008310
        /*07dc*/ 	.word	0x00000009
        /*07e0*/ 	.word	0x00000000
        /*07e4*/ 	.short	0x010a
        /*07e6*/ 	.byte	0x3f
	.zero		1


	//   ....[118]....
        /*07e8*/ 	.word	0x00008360
        /*07ec*/ 	.word	0x00000008
        /*07f0*/ 	.word	0x00000000
        /*07f4*/ 	.short	0x010a
        /*07f6*/ 	.byte	0x3f
	.zero		1


	//   ....[119]....
        /*07f8*/ 	.word	0x000083b0
        /*07fc*/ 	.word	0x00000009
        /*0800*/ 	.word	0x00000000
        /*0804*/ 	.short	0x010a
        /*0806*/ 	.byte	0x3f
	.zero		1


	//   ....[120]....
        /*0808*/ 	.word	0x00008400
        /*080c*/ 	.word	0x00000008
        /*0810*/ 	.word	0x00000000
        /*0814*/ 	.short	0x010a
        /*0816*/ 	.byte	0x3f
	.zero		1


	//   ....[121]....
        /*0818*/ 	.word	0x00008450
        /*081c*/ 	.word	0x00000009
        /*0820*/ 	.word	0x00000000
        /*0824*/ 	.short	0x010a
        /*0826*/ 	.byte	0x3f
	.zero		1


	//   ....[122]....
        /*0828*/ 	.word	0x000084a0
        /*082c*/ 	.word	0x00000008
        /*0830*/ 	.word	0x00000000
        /*0834*/ 	.short	0x010a
        /*0836*/ 	.byte	0x3f
	.zero		1


	//   ....[123]....
        /*0838*/ 	.word	0x000084f0
        /*083c*/ 	.word	0x00000009
        /*0840*/ 	.word	0x00000000
        /*0844*/ 	.short	0x010a
        /*0846*/ 	.byte	0x3f
	.zero		1


	//   ....[124]....
        /*0848*/ 	.word	0x00008540
        /*084c*/ 	.word	0x00000008
        /*0850*/ 	.word	0x00000000
        /*0854*/ 	.short	0x010a
        /*0856*/ 	.byte	0x3f
	.zero		1


	//   ....[125]....
        /*0858*/ 	.word	0x00008590
        /*085c*/ 	.word	0x00000009
        /*0860*/ 	.word	0x00000000
        /*0864*/ 	.short	0x010a
        /*0866*/ 	.byte	0x3f
	.zero		1


	//   ....[126]....
        /*0868*/ 	.word	0x000085e0
        /*086c*/ 	.word	0x00000008
        /*0870*/ 	.word	0x00000000
        /*0874*/ 	.short	0x010a
        /*0876*/ 	.byte	0x3f
	.zero		1


	//   ....[127]....
        /*0878*/ 	.word	0x00008630
        /*087c*/ 	.word	0x00000009
        /*0880*/ 	.word	0x00000000
        /*0884*/ 	.short	0x010a
        /*0886*/ 	.byte	0x3f
	.zero		1


	//   ....[128]....
        /*0888*/ 	.word	0x00008680
        /*088c*/ 	.word	0x00000008
        /*0890*/ 	.word	0x00000000
        /*0894*/ 	.short	0x010a
        /*0896*/ 	.byte	0x3f
	.zero		1


	//   ....[129]....
        /*0898*/ 	.word	0x000086d0
        /*089c*/ 	.word	0x00000009
        /*08a0*/ 	.word	0x00000000
        /*08a4*/ 	.short	0x010a
        /*08a6*/ 	.byte	0x3f
	.zero		1


	//   ....[130]....
        /*08a8*/ 	.word	0x00008720
        /*08ac*/ 	.word	0x00000008
        /*08b0*/ 	.word	0x00000000
        /*08b4*/ 	.short	0x010a
        /*08b6*/ 	.byte	0x3f
	.zero		1


	//   ....[131]....
        /*08b8*/ 	.word	0x00008770
        /*08bc*/ 	.word	0x00000009
        /*08c0*/ 	.word	0x00000000
        /*08c4*/ 	.short	0x010a
        /*08c6*/ 	.byte	0x3f
	.zero		1


	//   ....[132]....
        /*08c8*/ 	.word	0x000087c0
        /*08cc*/ 	.word	0x00000008
        /*08d0*/ 	.word	0x00000000
        /*08d4*/ 	.short	0x010a
        /*08d6*/ 	.byte	0x3f
	.zero		1


	//   ....[133]....
        /*08d8*/ 	.word	0x00008810
        /*08dc*/ 	.word	0x00000009
        /*08e0*/ 	.word	0x00000000
        /*08e4*/ 	.short	0x010a
        /*08e6*/ 	.byte	0x3f
	.zero		1


	//   ....[134]....
        /*08e8*/ 	.word	0x00008860
        /*08ec*/ 	.word	0x00000008
        /*08f0*/ 	.word	0x00000000
        /*08f4*/ 	.short	0x010a
        /*08f6*/ 	.byte	0x3f
	.zero		1


	//   ....[135]....
        /*08f8*/ 	.word	0x000088b0
        /*08fc*/ 	.word	0x00000009
        /*0900*/ 	.word	0x00000000
        /*0904*/ 	.short	0x010a
        /*0906*/ 	.byte	0x3f
	.zero		1


	//   ....[136]....
        /*0908*/ 	.word	0x00008900
        /*090c*/ 	.word	0x00000008
        /*0910*/ 	.word	0x00000000
        /*0914*/ 	.short	0x010a
        /*0916*/ 	.byte	0x3f
	.zero		1


	//   ....[137]....
        /*0918*/ 	.word	0x00008950
        /*091c*/ 	.word	0x00000009
        /*0920*/ 	.word	0x00000000
        /*0924*/ 	.short	0x010a
        /*0926*/ 	.byte	0x3f
	.zero		1


	//   ....[138]....
        /*0928*/ 	.word	0x000089a0
        /*092c*/ 	.word	0x00000008
        /*0930*/ 	.word	0x00000000
        /*0934*/ 	.short	0x010a
        /*0936*/ 	.byte	0x3f
	.zero		1


	//   ....[139]....
        /*0938*/ 	.word	0x000089f0
        /*093c*/ 	.word	0x0000000b
        /*0940*/ 	.word	0x00000000
        /*0944*/ 	.short	0x010a
        /*0946*/ 	.byte	0x3f
	.zero		1


	//----- nvinfo : EIATTR_NUM_MBARRIERS
	.align		4
.L_35:
        /*0948*/ 	.byte	0x03, 0x38
        /*094a*/ 	.short	0x0042


	//----- nvinfo : EIATTR_EXIT_INSTR_OFFSETS
	.align		4
        /*094c*/ 	.byte	0x04, 0x1c
        /*094e*/ 	.short	(.L_37 - .L_36)


	//   ....[0]....
.L_36:
        /*0950*/ 	.word	0x00000d00


	//   ....[1]....
        /*0954*/ 	.word	0x00001510


	//   ....[2]....
        /*0958*/ 	.word	0x00005920


	//   ....[3]....
        /*095c*/ 	.word	0x00005e80


	//   ....[4]....
        /*0960*/ 	.word	0x00007e80


	//----- nvinfo : EIATTR_MAX_THREADS
	.align		4
.L_37:
        /*0964*/ 	.byte	0x04, 0x05
        /*0966*/ 	.short	(.L_39 - .L_38)
.L_38:
        /*0968*/ 	.word	0x00000180
        /*096c*/ 	.word	0x00000001
        /*0970*/ 	.word	0x00000001


	//----- nvinfo : EIATTR_CRS_STACK_SIZE
	.align		4
.L_39:
        /*0974*/ 	.byte	0x04, 0x1e
        /*0976*/ 	.short	(.L_41 - .L_40)
.L_40:
        /*0978*/ 	.word	0x00000000


	//----- nvinfo : EIATTR_CBANK_PARAM_SIZE
	.align		4
.L_41:
        /*097c*/ 	.byte	0x03, 0x19
        /*097e*/ 	.short	0x0470


	//----- nvinfo : EIATTR_PARAM_CBANK
	.align		4
        /*0980*/ 	.byte	0x04, 0x0a
        /*0982*/ 	.short	(.L_43 - .L_42)
	.align		4
.L_42:
        /*0984*/ 	.word	index@(.nv.constant0._ZN7cutlass13device_kernelINS_4gemm6kernel13GemmUniversalIN4cute5tupleIJiiiiEEENS1_10collective13CollectiveMmaINS1_34MainloopSm90TmaGmmaWarpSpecializedILi32ENS5_IJNS4_1CILi2EEENSA_ILi1EEESC_EEENS1_35KernelTmaWarpSpecializedCooperativeEEENS5_IJNSA_ILi128EEENSA_ILi96EEENSA_ILi16EEEEEENS_10bfloat16_tENS5_IJlSC_lEEESK_SL_NS4_8TiledMMAINS4_8MMA_AtomIJNS4_4SM904GMMA27MMA_64x96x16_F32BF16BF16_SSILNSP_5MajorE0ELSR_0ELNSP_7ScaleInE1ELSS_1EEEEEENS4_6LayoutISD_NS5_IJSC_NSA_ILi0EEESW_EEEEENS5_IJNS4_10UnderscoreESZ_SZ_EEEEENS4_13SM90_TMA_LOADENS4_14ComposedLayoutINS4_7SwizzleILi1ELi4ELi3EEENS4_18smem_ptr_flag_bitsILi16EEENSV_INS5_IJNSA_ILi8EEESI_EEENS5_IJSI_SC_EEEEEEEvNS4_8identityENS4_23SM90_TMA_LOAD_MULTICASTES1C_vS1D_EENS_8epilogue10collective6detail29Sm90TmaWarpSpecializedAdapterINS1H_15DefaultEpilogueISK_SL_SL_NS1G_6thread17LinearCombinationISK_Li1EffLNS1L_9ScaleType4KindE0ELNS_15FloatRoundStyleE2ESK_EENS1_15EpilogueDefaultEEEEEvvEEEEvNT_6ParamsE)
        /*0988*/ 	.short	0x0210
        /*098a*/ 	.short	0x0470


	//----- nvinfo : EIATTR_SW_WAR
	.align		4
.L_43:
        /*098c*/ 	.byte	0x04, 0x36
        /*098e*/ 	.short	(.L_45 - .L_44)
.L_44:
        /*0990*/ 	.word	0x00000008
.L_45:


//--------------------- .nv.callgraph             --------------------------
	.section	.nv.callgraph,"",@"SHT_CUDA_CALLGRAPH"
	.align	4
	.sectionentsize	8
	.align		4
        /*0000*/ 	.word	0x00000000
	.align		4
        /*0004*/ 	.word	0xffffffff
	.align		4
        /*0008*/ 	.word	index@(_ZN7cutlass13device_kernelINS_4gemm6kernel13GemmUniversalIN4cute5tupleIJiiiiEEENS1_10collective13CollectiveMmaINS1_34MainloopSm90TmaGmmaWarpSpecializedILi32ENS5_IJNS4_1CILi2EEENSA_ILi1EEESC_EEENS1_35KernelTmaWarpSpecializedCooperativeEEENS5_IJNSA_ILi128EEENSA_ILi96EEENSA_ILi16EEEEEENS_10bfloat16_tENS5_IJlSC_lEEESK_SL_NS4_8TiledMMAINS4_8MMA_AtomIJNS4_4SM904GMMA27MMA_64x96x16_F32BF16BF16_SSILNSP_5MajorE0ELSR_0ELNSP_7ScaleInE1ELSS_1EEEEEENS4_6LayoutISD_NS5_IJSC_NSA_ILi0EEESW_EEEEENS5_IJNS4_10UnderscoreESZ_SZ_EEEEENS4_13SM90_TMA_LOADENS4_14ComposedLayoutINS4_7SwizzleILi1ELi4ELi3EEENS4_18smem_ptr_flag_bitsILi16EEENSV_INS5_IJNSA_ILi8EEESI_EEENS5_IJSI_SC_EEEEEEEvNS4_8identityENS4_23SM90_TMA_LOAD_MULTICASTES1C_vS1D_EENS_8epilogue10collective6detail29Sm90TmaWarpSpecializedAdapterINS1H_15DefaultEpilogueISK_SL_SL_NS1G_6thread17LinearCombinationISK_Li1EffLNS1L_9ScaleType4KindE0ELNS_15FloatRoundStyleE2ESK_EENS1_15EpilogueDefaultEEEEEvvEEEEvNT_6ParamsE)
	.align		4
        /*000c*/ 	.word	index@(__assertfail)
	.align		4
        /*0010*/ 	.word	0x00000000
	.align		4
        /*0014*/ 	.word	0xfffffffe
	.align		4
        /*0018*/ 	.word	0x00000000
	.align		4
        /*001c*/ 	.word	0xfffffffd
	.align		4
        /*0020*/ 	.word	0x00000000
	.align		4
        /*0024*/ 	.word	0xfffffffc


//--------------------- .nv.constant4             --------------------------
	.section	.nv.constant4,"a",@progbits
	.align	8
	.align		8
.nv.constant4:
        /*0000*/ 	.dword	__assertfail
	.align		8
        /*0008*/ 	.dword	__unnamed_1
	.align		8
        /*0010*/ 	.dword	_ZN40_INTERNAL_f810280b_4_k_cu_b70fd762_137004cuda3std3__45__cpo5beginE
	.align		8
        /*0018*/ 	.dword	_ZN40_INTERNAL_f810280b_4_k_cu_b70fd762_137004cuda3std3__45__cpo3endE
	.align		8
        /*0020*/ 	.dword	_ZN40_INTERNAL_f810280b_4_k_cu_b70fd762_137004cuda3std3__45__cpo6cbeginE
	.align		8
        /*0028*/ 	.dword	_ZN40_INTERNAL_f810280b_4_k_cu_b70fd762_137004cuda3std3__45__cpo4cendE
	.align		8
        /*0030*/ 	.dword	_ZN40_INTERNAL_f810280b_4_k_cu_b70fd762_137004cuda3std3__442_GLOBAL__N__f810280b_4_k_cu_b70fd762_137006ignoreE
	.align		8
        /*0038*/ 	.dword	_ZN40_INTERNAL_f810280b_4_k_cu_b70fd762_137004cuda3std3__419piecewise_constructE
	.align		8
        /*0040*/ 	.dword	_ZN40_INTERNAL_f810280b_4_k_cu_b70fd762_137004cuda3std3__48in_placeE
	.align		8
        /*0048*/ 	.dword	_ZN40_INTERNAL_f810280b_4_k_cu_b70fd762_137004cuda3std6ranges3__45__cpo4swapE
	.align		8
        /*0050*/ 	.dword	_ZN40_INTERNAL_f810280b_4_k_cu_b70fd762_137004cuda3std6ranges3__45__cpo9iter_moveE
	.align		8
        /*0058*/ 	.dword	_ZN40_INTERNAL_f810280b_4_k_cu_b70fd762_137004cute7productE
	.align		8
        /*0060*/ 	.dword	_ZN40_INTERNAL_f810280b_4_k_cu_b70fd762_137004cute1_E
	.align		8
        /*0068*/ 	.dword	$str$22
	.align		8
        /*0070*/ 	.dword	$str$23


//--------------------- .text._ZN7cutlass13device_kernelINS_4gemm6kernel13GemmUniversalIN4cute5tupleIJiiiiEEENS1_10collective13CollectiveMmaINS1_34MainloopSm90TmaGmmaWarpSpecializedILi32ENS5_IJNS4_1CILi2EEENSA_ILi1EEESC_EEENS1_35KernelTmaWarpSpecializedCooperativeEEENS5_IJNSA_ILi128EEENSA_ILi96EEENSA_ILi16EEEEEENS_10bfloat16_tENS5_IJlSC_lEEESK_SL_NS4_8TiledMMAINS4_8MMA_AtomIJNS4_4SM904GMMA27MMA_64x96x16_F32BF16BF16_SSILNSP_5MajorE0ELSR_0ELNSP_7ScaleInE1ELSS_1EEEEEENS4_6LayoutISD_NS5_IJSC_NSA_ILi0EEESW_EEEEENS5_IJNS4_10UnderscoreESZ_SZ_EEEEENS4_13SM90_TMA_LOADENS4_14ComposedLayoutINS4_7SwizzleILi1ELi4ELi3EEENS4_18smem_ptr_flag_bitsILi16EEENSV_INS5_IJNSA_ILi8EEESI_EEENS5_IJSI_SC_EEEEEEEvNS4_8identityENS4_23SM90_TMA_LOAD_MULTICASTES1C_vS1D_EENS_8epilogue10collective6detail29Sm90TmaWarpSpecializedAdapterINS1H_15DefaultEpilogueISK_SL_SL_NS1G_6thread17LinearCombinationISK_Li1EffLNS1L_9ScaleType4KindE0ELNS_15FloatRoundStyleE2ESK_EENS1_15EpilogueDefaultEEEEEvvEEEEvNT_6ParamsE --------------------------
	.section	.text._ZN7cutlass13device_kernelINS_4gemm6kernel13GemmUniversalIN4cute5tupleIJiiiiEEENS1_10collective13CollectiveMmaINS1_34MainloopSm90TmaGmmaWarpSpecializedILi32ENS5_IJNS4_1CILi2EEENSA_ILi1EEESC_EEENS1_35KernelTmaWarpSpecializedCooperativeEEENS5_IJNSA_ILi128EEENSA_ILi96EEENSA_ILi16EEEEEENS_10bfloat16_tENS5_IJlSC_lEEESK_SL_NS4_8TiledMMAINS4_8MMA_AtomIJNS4_4SM904GMMA27MMA_64x96x16_F32BF16BF16_SSILNSP_5MajorE0ELSR_0ELNSP_7ScaleInE1ELSS_1EEEEEENS4_6LayoutISD_NS5_IJSC_NSA_ILi0EEESW_EEEEENS5_IJNS4_10UnderscoreESZ_SZ_EEEEENS4_13SM90_TMA_LOADENS4_14ComposedLayoutINS4_7SwizzleILi1ELi4ELi3EEENS4_18smem_ptr_flag_bitsILi16EEENSV_INS5_IJNSA_ILi8EEESI_EEENS5_IJSI_SC_EEEEEEEvNS4_8identityENS4_23SM90_TMA_LOAD_MULTICASTES1C_vS1D_EENS_8epilogue10collective6detail29Sm90TmaWarpSpecializedAdapterINS1H_15DefaultEpilogueISK_SL_SL_NS1G_6thread17LinearCombinationISK_Li1EffLNS1L_9ScaleType4KindE0ELNS_15FloatRoundStyleE2ESK_EENS1_15EpilogueDefaultEEEEEvvEEEEvNT_6ParamsE,"ax",@progbits
	.align	128
.text._ZN7cutlass13device_kernelINS_4gemm6kernel13GemmUniversalIN4cute5tupleIJiiiiEEENS1_10collective13CollectiveMmaINS1_34MainloopSm90TmaGmmaWarpSpecializedILi32ENS5_IJNS4_1CILi2EEENSA_ILi1EEESC_EEENS1_35KernelTmaWarpSpecializedCooperativeEEENS5_IJNSA_ILi128EEENSA_ILi96EEENSA_ILi16EEEEEENS_10bfloat16_tENS5_IJlSC_lEEESK_SL_NS4_8TiledMMAINS4_8MMA_AtomIJNS4_4SM904GMMA27MMA_64x96x16_F32BF16BF16_SSILNSP_5MajorE0ELSR_0ELNSP_7ScaleInE1ELSS_1EEEEEENS4_6LayoutISD_NS5_IJSC_NSA_ILi0EEESW_EEEEENS5_IJNS4_10UnderscoreESZ_SZ_EEEEENS4_13SM90_TMA_LOADENS4_14ComposedLayoutINS4_7SwizzleILi1ELi4ELi3EEENS4_18smem_ptr_flag_bitsILi16EEENSV_INS5_IJNSA_ILi8EEESI_EEENS5_IJSI_SC_EEEEEEEvNS4_8identityENS4_23SM90_TMA_LOAD_MULTICASTES1C_vS1D_EENS_8epilogue10collective6detail29Sm90TmaWarpSpecializedAdapterINS1H_15DefaultEpilogueISK_SL_SL_NS1G_6thread17LinearCombinationISK_Li1EffLNS1L_9ScaleType4KindE0ELNS_15FloatRoundStyleE2ESK_EENS1_15EpilogueDefaultEEEEEvvEEEEvNT_6ParamsE:
        .type           _ZN7cutlass13device_kernelINS_4gemm6kernel13GemmUniversalIN4cute5tupleIJiiiiEEENS1_10collective13CollectiveMmaINS1_34MainloopSm90TmaGmmaWarpSpecializedILi32ENS5_IJNS4_1CILi2EEENSA_ILi1EEESC_EEENS1_35KernelTmaWarpSpecializedCooperativeEEENS5_IJNSA_ILi128EEENSA_ILi96EEENSA_ILi16EEEEEENS_10bfloat16_tENS5_IJlSC_lEEESK_SL_NS4_8TiledMMAINS4_8MMA_AtomIJNS4_4SM904GMMA27MMA_64x96x16_F32BF16BF16_SSILNSP_5MajorE0ELSR_0ELNSP_7ScaleInE1ELSS_1EEEEEENS4_6LayoutISD_NS5_IJSC_NSA_ILi0EEESW_EEEEENS5_IJNS4_10UnderscoreESZ_SZ_EEEEENS4_13SM90_TMA_LOADENS4_14ComposedLayoutINS4_7SwizzleILi1ELi4ELi3EEENS4_18smem_ptr_flag_bitsILi16EEENSV_INS5_IJNSA_ILi8EEESI_EEENS5_IJSI_SC_EEEEEEEvNS4_8identityENS4_23SM90_TMA_LOAD_MULTICASTES1C_vS1D_EENS_8epilogue10collective6detail29Sm90TmaWarpSpecializedAdapterINS1H_15DefaultEpilogueISK_SL_SL_NS1G_6thread17LinearCombinationISK_Li1EffLNS1L_9ScaleType4KindE0ELNS_15FloatRoundStyleE2ESK_EENS1_15EpilogueDefaultEEEEEvvEEEEvNT_6ParamsE,@function
        .size           _ZN7cutlass13device_kernelINS_4gemm6kernel13GemmUniversalIN4cute5tupleIJiiiiEEENS1_10collective13CollectiveMmaINS1_34MainloopSm90TmaGmmaWarpSpecializedILi32ENS5_IJNS4_1CILi2EEENSA_ILi1EEESC_EEENS1_35KernelTmaWarpSpecializedCooperativeEEENS5_IJNSA_ILi128EEENSA_ILi96EEENSA_ILi16EEEEEENS_10bfloat16_tENS5_IJlSC_lEEESK_SL_NS4_8TiledMMAINS4_8MMA_AtomIJNS4_4SM904GMMA27MMA_64x96x16_F32BF16BF16_SSILNSP_5MajorE0ELSR_0ELNSP_7ScaleInE1ELSS_1EEEEEENS4_6LayoutISD_NS5_IJSC_NSA_ILi0EEESW_EEEEENS5_IJNS4_10UnderscoreESZ_SZ_EEEEENS4_13SM90_TMA_LOADENS4_14ComposedLayoutINS4_7SwizzleILi1ELi4ELi3EEENS4_18smem_ptr_flag_bitsILi16EEENSV_INS5_IJNSA_ILi8EEESI_EEENS5_IJSI_SC_EEEEEEEvNS4_8identityENS4_23SM90_TMA_LOAD_MULTICASTES1C_vS1D_EENS_8epilogue10collective6detail29Sm90TmaWarpSpecializedAdapterINS1H_15DefaultEpilogueISK_SL_SL_NS1G_6thread17LinearCombinationISK_Li1EffLNS1L_9ScaleType4KindE0ELNS_15FloatRoundStyleE2ESK_EENS1_15EpilogueDefaultEEEEEvvEEEEvNT_6ParamsE,(.L_x_224 - _ZN7cutlass13device_kernelINS_4gemm6kernel13GemmUniversalIN4cute5tupleIJiiiiEEENS1_10collective13CollectiveMmaINS1_34MainloopSm90TmaGmmaWarpSpecializedILi32ENS5_IJNS4_1CILi2EEENSA_ILi1EEESC_EEENS1_35KernelTmaWarpSpecializedCooperativeEEENS5_IJNSA_ILi128EEENSA_ILi96EEENSA_ILi16EEEEEENS_10bfloat16_tENS5_IJlSC_lEEESK_SL_NS4_8TiledMMAINS4_8MMA_AtomIJNS4_4SM904GMMA27MMA_64x96x16_F32BF16BF16_SSILNSP_5MajorE0ELSR_0ELNSP_7ScaleInE1ELSS_1EEEEEENS4_6LayoutISD_NS5_IJSC_NSA_ILi0EEESW_EEEEENS5_IJNS4_10UnderscoreESZ_SZ_EEEEENS4_13SM90_TMA_LOADENS4_14ComposedLayoutINS4_7SwizzleILi1ELi4ELi3EEENS4_18smem_ptr_flag_bitsILi16EEENSV_INS5_IJNSA_ILi8EEESI_EEENS5_IJSI_SC_EEEEEEEvNS4_8identityENS4_23SM90_TMA_LOAD_MULTICASTES1C_vS1D_EENS_8epilogue10collective6detail29Sm90TmaWarpSpecializedAdapterINS1H_15DefaultEpilogueISK_SL_SL_NS1G_6thread17LinearCombinationISK_Li1EffLNS1L_9ScaleType4KindE0ELNS_15FloatRoundStyleE2ESK_EENS1_15EpilogueDefaultEEEEEvvEEEEvNT_6ParamsE)
        .other          _ZN7cutlass13device_kernelINS_4gemm6kernel13GemmUniversalIN4cute5tupleIJiiiiEEENS1_10collective13CollectiveMmaINS1_34MainloopSm90TmaGmmaWarpSpecializedILi32ENS5_IJNS4_1CILi2EEENSA_ILi1EEESC_EEENS1_35KernelTmaWarpSpecializedCooperativeEEENS5_IJNSA_ILi128EEENSA_ILi96EEENSA_ILi16EEEEEENS_10bfloat16_tENS5_IJlSC_lEEESK_SL_NS4_8TiledMMAINS4_8MMA_AtomIJNS4_4SM904GMMA27MMA_64x96x16_F32BF16BF16_SSILNSP_5MajorE0ELSR_0ELNSP_7ScaleInE1ELSS_1EEEEEENS4_6LayoutISD_NS5_IJSC_NSA_ILi0EEESW_EEEEENS5_IJNS4_10UnderscoreESZ_SZ_EEEEENS4_13SM90_TMA_LOADENS4_14ComposedLayoutINS4_7SwizzleILi1ELi4ELi3EEENS4_18smem_ptr_flag_bitsILi16EEENSV_INS5_IJNSA_ILi8EEESI_EEENS5_IJSI_SC_EEEEEEEvNS4_8identityENS4_23SM90_TMA_LOAD_MULTICASTES1C_vS1D_EENS_8epilogue10collective6detail29Sm90TmaWarpSpecializedAdapterINS1H_15DefaultEpilogueISK_SL_SL_NS1G_6thread17LinearCombinationISK_Li1EffLNS1L_9ScaleType4KindE0ELNS_15FloatRoundStyleE2ESK_EENS1_15EpilogueDefaultEEEEEvvEEEEvNT_6ParamsE,@"STO_CUDA_ENTRY STV_DEFAULT"
_ZN7cutlass13device_kernelINS_4gemm6kernel13GemmUniversalIN4cute5tupleIJiiiiEEENS1_10collective13CollectiveMmaINS1_34MainloopSm90TmaGmmaWarpSpecializedILi32ENS5_IJNS4_1CILi2EEENSA_ILi1EEESC_EEENS1_35KernelTmaWarpSpecializedCooperativeEEENS5_IJNSA_ILi128EEENSA_ILi96EEENSA_ILi16EEEEEENS_10bfloat16_tENS5_IJlSC_lEEESK_SL_NS4_8TiledMMAINS4_8MMA_AtomIJNS4_4SM904GMMA27MMA_64x96x16_F32BF16BF16_SSILNSP_5MajorE0ELSR_0ELNSP_7ScaleInE1ELSS_1EEEEEENS4_6LayoutISD_NS5_IJSC_NSA_ILi0EEESW_EEEEENS5_IJNS4_10UnderscoreESZ_SZ_EEEEENS4_13SM90_TMA_LOADENS4_14ComposedLayoutINS4_7SwizzleILi1ELi4ELi3EEENS4_18smem_ptr_flag_bitsILi16EEENSV_INS5_IJNSA_ILi8EEESI_EEENS5_IJSI_SC_EEEEEEEvNS4_8identityENS4_23SM90_TMA_LOAD_MULTICASTES1C_vS1D_EENS_8epilogue10collective6detail29Sm90TmaWarpSpecializedAdapterINS1H_15DefaultEpilogueISK_SL_SL_NS1G_6thread17LinearCombinationISK_Li1EffLNS1L_9ScaleType4KindE0ELNS_15FloatRoundStyleE2ESK_EENS1_15EpilogueDefaultEEEEEvvEEEEvNT_6ParamsE:
[----:B------:R-:W0:Y:S01]  /*0000*/  LDC R1, c[0x0][0x28] ;  /* 0x00000a00ff017b82 */ /* 0x000e220000000800 */
[----:B------:R-:W1:Y:S01]  /*0010*/  S2R R18, SR_TID.X ;  /* 0x0000000000127919 */ /* 0x000e620000002100 */
[----:B------:R-:W-:Y:S01]  /*0020*/  ELECT P0, URZ, PT ;  /* 0x00000000003f782f */ /* 0x000fe20003800000 */
[----:B------:R-:W-:Y:S01]  /*0030*/  BSSY B0, `(.L_x_0) ;  /* 0x000000f000007945 */ /* 0x000fe20003800000 */
[--C-:B-1----:R-:W-:Y:S02]  /*0040*/  SHF.R.U32.HI R0, RZ, 0x5, R18.reuse ;  /* 0x00000005ff007819 */ /* 0x102fe40000011612 */
[----:B------:R-:W-:-:S03]  /*0050*/  SHF.R.U32.HI R3, RZ, 0x7, R18 ;  /* 0x00000007ff037819 */ /* 0x000fc60000011612 */
[----:B------:R-:W1:Y:S04]  /*0060*/  SHFL.IDX PT, R2, R0, RZ, 0x1f ;  /* 0x00001fff00027589 */ /* 0x000e6800000e0000 */
[----:B------:R2:W3:Y:S01]  /*0070*/  SHFL.IDX PT, R5, R3, RZ, 0x1f ;  /* 0x00001fff03057589 */ /* 0x0004e200000e0000 */
[----:B-1----:R-:W-:-:S13]  /*0080*/  ISETP.NE.OR P0, PT, R2, RZ, !P0 ;  /* 0x000000ff0200720c */ /* 0x002fda0004705670 */
[----:B0-23--:R-:W-:Y:S05]  /*0090*/  @P0 BRA `(.L_x_1) ;  /* 0x0000000000200947 */ /* 0x00dfea0003800000 */
[----:B------:R-:W-:Y:S02]  /*00a0*/  ULDC.64 UR4, c[0x0][0x198] ;  /* 0x0000660000047ab9 */ /* 0x000fe40000000a00 */
[----:B------:R-:W-:Y:S02]  /*00b0*/  UIADD3 UR6, UP0, UR4, 0xf0, URZ ;  /* 0x000000f004067890 */ /* 0x000fe4000ff1e03f */
[----:B------:R-:W-:Y:S02]  /*00c0*/  UIADD3 UR4, UP1, UR4, 0x1f0, URZ ;  /* 0x000001f004047890 */ /* 0x000fe4000ff3e03f */
[----:B------:R-:W-:Y:S02]  /*00d0*/  UIADD3.X UR7, URZ, UR5, URZ, UP0, !UPT ;  /* 0x000000053f077290 */ /* 0x000fe400087fe43f */
[----:B------:R-:W-:-:S07]  /*00e0*/  UIADD3.X UR5, URZ, UR5, URZ, UP1, !UPT ;  /* 0x000000053f057290 */ /* 0x000fce0008ffe43f */
[----:B------:R0:W-:Y:S02]  /*00f0*/  UTMACCTL.PF [UR6] ;  /* 0x00000000060079b9 */ /* 0x0001e40008040000 */
[----:B------:R0:W-:Y:S02]  /*0100*/  UTMACCTL.PF [UR4] ;  /* 0x00000000040079b9 */ /* 0x0001e40008040000 */
[----:B0-----:R-:W-:Y:S01]  /*0110*/  NOP ;  /* 0x0000000000007918 */ /* 0x001fe20000000000 */
.L_x_1:
[----:B------:R-:W-:Y:S05]  /*0120*/  BSYNC B0 ;  /* 0x0000000000007941 */ /* 0x000fea0003800000 */
.L_x_0:
[----:B------:R-:W0:Y:S02]  /*0130*/  SHFL.IDX PT, R3, R0, RZ, 0x1f ;  /* 0x00001fff00037589 */ /* 0x000e2400000e0000 */
[----:B0-----:R-:W-:-:S13]  /*0140*/  ISETP.NE.AND P0, PT, R3, RZ, PT ;  /* 0x000000ff0300720c */ /* 0x001fda0003f05270 */
[----:B------:R-:W-:Y:S05]  /*0150*/  @P0 BRA `(.L_x_2) ;  /* 0x0000000400440947 */ /* 0x000fea0003800000 */
[----:B------:R-:W-:Y:S01]  /*0160*/  ELECT P0, URZ, PT ;  /* 0x00000000003f782f */ /* 0x000fe20003800000 */
[----:B------:R-:W-:-:S12]  /*0170*/  BSSY B0, `(.L_x_2) ;  /* 0x000004f000007945 */ /* 0x000fd80003800000 */
[----:B------:R-:W-:Y:S05]  /*0180*/  @!P0 BRA `(.L_x_3) ;  /* 0x0000000400348947 */ /* 0x000fea0003800000 */
[----:B------:R-:W0:Y:S01]  /*0190*/  S2UR UR8, SR_CgaCtaId ;  /* 0x00000000000879c3 */ /* 0x000e220000008800 */
[----:B------:R-:W-:Y:S01]  /*01a0*/  UMOV UR4, 0x400 ;  /* 0x0000040000047882 */ /* 0x000fe20000000000 */
[----:B------:R-:W-:Y:S01]  /*01b0*/  UMOV UR5, 0x1 ;  /* 0x0000000100057882 */ /* 0x000fe20000000000 */
[----:B------:R-:W-:Y:S02]  /*01c0*/  UMOV UR6, 0x4 ;  /* 0x0000000400067882 */ /* 0x000fe40000000000 */
[----:B------:R-:W-:-:S04]  /*01d0*/  UIADD3 UR6, -UR6, 0x100000, URZ ;  /* 0x0010000006067890 */ /* 0x000fc8000fffe13f */
[----:B------:R-:W-:Y:S02]  /*01e0*/  USHF.L.U32 UR7, UR6, 0xb, URZ ;  /* 0x0000000b06077899 */ /* 0x000fe4000800063f */
[----:B------:R-:W-:Y:S02]  /*01f0*/  USHF.L.U32 UR6, UR6, 0x1, URZ ;  /* 0x0000000106067899 */ /* 0x000fe4000800063f */
[----:B0-----:R-:W-:Y:S02]  /*0200*/  ULEA UR8, UR8, UR4, 0x18 ;  /* 0x0000000408087291 */ /* 0x001fe4000f8ec03f */
[----:B------:R-:W-:-:S04]  /*0210*/  UIADD3 UR4, -UR5, 0x100000, URZ ;  /* 0x0010000005047890 */ /* 0x000fc8000fffe13f */
[----:B------:R-:W-:Y:S02]  /*0220*/  USHF.L.U32 UR5, UR4, 0xb, URZ ;  /* 0x0000000b04057899 */ /* 0x000fe4000800063f */
[----:B------:R-:W-:Y:S01]  /*0230*/  USHF.L.U32 UR4, UR4, 0x1, URZ ;  /* 0x0000000104047899 */ /* 0x000fe2000800063f */
[----:B------:R-:W0:Y:S11]  /*0240*/  FENCE.VIEW.ASYNC.S ;  /* 0x00000000000073c6 */ /* 0x000e360000000000 */
[----:B0-----:R0:W1:Y:S01]  /*0250*/  SYNCS.EXCH.64 URZ, [UR8], UR4 ;  /* 0x00000004083f75b2 */ /* 0x0010620008000100 */
[----:B------:R0:W2:Y:S01]  /*0260*/  SYNCS.EXCH.64 URZ, [UR8+0x100], UR6 ;  /* 0x00010006083f75b2 */ /* 0x0000a20008000100 */
[----:B------:R0:W3:Y:S01]  /*0270*/  SYNCS.EXCH.64 URZ, [UR8+0x8], UR4 ;  /* 0x00000804083f75b2 */ /* 0x0000e20008000100 */
[----:B------:R0:W4:Y:S01]  /*0280*/  SYNCS.EXCH.64 URZ, [UR8+0x108], UR6 ;  /* 0x00010806083f75b2 */ /* 0x0001220008000100 */
[----:B------:R0:W0:Y:S01]  /*0290*/  SYNCS.EXCH.64 URZ, [UR8+0x10], UR4 ;  /* 0x00001004083f75b2 */ /* 0x0000220008000100 */
        /* <DEDUP_REMOVED lines=59> */
[----:B-1234-:R-:W-:Y:S01]  /*0650*/  NOP ;  /* 0x0000000000007918 */ /* 0x01efe20000000000 */
.L_x_3:
[----:B0-----:R-:W-:Y:S05]  /*0660*/  BSYNC B0 ;  /* 0x0000000000007941 */ /* 0x001fea0003800000 */
.L_x_2:
[----:B------:R-:W-:Y:S01]  /*0670*/  SHF.R.S32.HI R7, RZ, 0x1f, R18 ;  /* 0x0000001fff077819 */ /* 0x000fe20000011412 */
[----:B------:R-:W0:Y:S01]  /*0680*/  SHFL.IDX PT, R0, R0, RZ, 0x1f ;  /* 0x00001fff00007589 */ /* 0x000e2200000e0000 */
[----:B------:R-:W1:Y:S01]  /*0690*/  S2UR UR8, SR_CTAID.X ;  /* 0x00000000000879c3 */ /* 0x000e620000002500 */
[----:B------:R-:W-:Y:S02]  /*06a0*/  ELECT P0, URZ, PT ;  /* 0x00000000003f782f */ /* 0x000fe40003800000 */
[----:B------:R-:W-:Y:S01]  /*06b0*/  LEA.HI R7, R7, R18, RZ, 0x7 ;  /* 0x0000001207077211 */ /* 0x000fe200078f38ff */
[----:B------:R-:W2:Y:S01]  /*06c0*/  S2R R4, SR_CTAID.Y ;  /* 0x0000000000047919 */ /* 0x000ea20000002600 */
[----:B------:R-:W-:Y:S01]  /*06d0*/  SHF.R.S32.HI R8, RZ, 0x1f, R3 ;  /* 0x0000001fff087819 */ /* 0x000fe20000011403 */
[----:B------:R-:W-:Y:S01]  /*06e0*/  ULDC UR4, c[0x0][0x150] ;  /* 0x0000540000047ab9 */ /* 0x000fe20000000800 */
[----:B------:R-:W-:Y:S01]  /*06f0*/  LOP3.LUT R7, R7, 0xffffff80, RZ, 0xc0, !PT ;  /* 0xffffff8007077812 */ /* 0x000fe200078ec0ff */
[----:B------:R-:W-:Y:S01]  /*0700*/  NOP ;  /* 0x0000000000007918 */ /* 0x000fe20000000000 */
[----:B------:R-:W-:Y:S01]  /*0710*/  LEA.HI R8, R8, R3, RZ, 0x2 ;  /* 0x0000000308087211 */ /* 0x000fe200078f10ff */
[----:B------:R-:W3:Y:S01]  /*0720*/  LDC R10, c[0x0][0x144] ;  /* 0x00005100ff0a7b82 */ /* 0x000ee20000000800 */
[----:B------:R-:W-:Y:S01]  /*0730*/  NOP ;  /* 0x0000000000007918 */ /* 0x000fe20000000000 */
[----:B------:R-:W-:Y:S01]  /*0740*/  IMAD.IADD R6, R18, 0x1, -R7 ;  /* 0x0000000112067824 */ /* 0x000fe200078e0a07 */
[----:B------:R-:W-:Y:S01]  /*0750*/  LOP3.LUT R8, R8, 0x3ffffffc, RZ, 0xc0, !PT ;  /* 0x3ffffffc08087812 */ /* 0x000fe200078ec0ff */
[----:B------:R-:W-:Y:S01]  /*0760*/  IMAD.MOV.U32 R23, RZ, RZ, 0x1 ;  /* 0x00000001ff177424 */ /* 0x000fe200078e00ff */
[----:B------:R-:W-:-:S02]  /*0770*/  ISETP.NE.AND P3, PT, R5, RZ, PT ;  /* 0x000000ff0500720c */ /* 0x000fc40003f65270 */
[----:B------:R-:W-:Y:S01]  /*0780*/  SHF.R.S32.HI R7, RZ, 0x1f, R6 ;  /* 0x0000001fff077819 */ /* 0x000fe20000011406 */
[----:B------:R-:W-:Y:S01]  /*0790*/  IMAD.IADD R8, R3, 0x1, -R8 ;  /* 0x0000000103087824 */ /* 0x000fe200078e0a08 */
[----:B------:R-:W4:Y:S02]  /*07a0*/  LDC R13, c[0x0][0x140] ;  /* 0x00005000ff0d7b82 */ /* 0x000f240000000800 */
[----:B------:R-:W-:Y:S02]  /*07b0*/  LEA.HI R7, R7, R6, RZ, 0x3 ;  /* 0x0000000607077211 */ /* 0x000fe400078f18ff */
[----:B0-----:R-:W-:Y:S02]  /*07c0*/  ISETP.NE.OR P0, PT, R0, RZ, !P0 ;  /* 0x000000ff0000720c */ /* 0x001fe40004705670 */
[--C-:B------:R-:W-:Y:S02]  /*07d0*/  SHF.R.S32.HI R0, RZ, 0x3, R7.reuse ;  /* 0x00000003ff007819 */ /* 0x100fe40000011407 */
[----:B------:R-:W-:-:S02]  /*07e0*/  SHF.R.S32.HI R7, RZ, 0x1f, R7 ;  /* 0x0000001fff077819 */ /* 0x000fc40000011407 */
[----:B-1----:R-:W-:Y:S02]  /*07f0*/  I2FP.F32.U32 R9, UR8 ;  /* 0x0000000800097c45 */ /* 0x002fe40008201000 */
[----:B------:R-:W-:-:S03]  /*0800*/  LEA.HI R7, R7, R0, RZ, 0x2 ;  /* 0x0000000007077211 */ /* 0x000fc600078f10ff */
[----:B------:R-:W-:Y:S01]  /*0810*/  FMUL R9, R9, UR4 ;  /* 0x0000000409097c20 */ /* 0x000fe20008400000 */
[----:B------:R-:W-:Y:S01]  /*0820*/  LOP3.LUT R7, R7, 0xfffffffc, RZ, 0xc0, !PT ;  /* 0xfffffffc07077812 */ /* 0x000fe200078ec0ff */
[----:B------:R-:W-:Y:S01]  /*0830*/  VOTEU.ALL UP0, P0 ;  /* 0x00000000003f7886 */ /* 0x000fe20000000000 */
[----:B--2---:R-:W-:Y:S01]  /*0840*/  I2FP.F32.U32 R3, R4 ;  /* 0x0000000400037245 */ /* 0x004fe20000201000 */
[----:B------:R-:W-:Y:S01]  /*0850*/  ULDC UR4, c[0x0][0x154] ;  /* 0x0000550000047ab9 */ /* 0x000fe20000000800 */
[----:B------:R-:W-:Y:S01]  /*0860*/  VOTEU.ALL UP1, P0 ;  /* 0x00000000003f7886 */ /* 0x000fe20000020000 */
[----:B------:R-:W0:Y:S01]  /*0870*/  F2I.U32.TRUNC.NTZ R9, R9 ;  /* 0x0000000900097305 */ /* 0x000e22000020f000 */
[----:B------:R-:W-:Y:S01]  /*0880*/  IMAD.IADD R7, R0, 0x1, -R7 ;  /* 0x0000000100077824 */ /* 0x000fe200078e0a07 */
[----:B------:R-:W1:Y:S01]  /*0890*/  @!UP0 S2UR UR7, SR_CgaCtaId ;  /* 0x00000000000789c3 */ /* 0x000e620000008800 */
[----:B------:R-:W-:Y:S01]  /*08a0*/  FMUL R12, R3, UR4 ;  /* 0x00000004030c7c20 */ /* 0x000fe20008400000 */
[----:B------:R-:W-:Y:S01]  /*08b0*/  UMOV UR4, 0x20 ;  /* 0x0000002000047882 */ /* 0x000fe20000000000 */
[----:B------:R-:W-:Y:S01]  /*08c0*/  IMAD R8, R8, 0x4, R7 ;  /* 0x0000000408087824 */ /* 0x000fe200078e0207 */
[----:B------:R-:W-:Y:S01]  /*08d0*/  @!UP0 UMOV UR6, 0x400 ;  /* 0x0000040000068882 */ /* 0x000fe20000000000 */
[----:B------:R-:W-:-:S04]  /*08e0*/  @!UP0 UIADD3 UR4, -UR4, 0x100000, URZ ;  /* 0x0010000004048890 */ /* 0x000fc8000fffe13f */
[----:B------:R-:W-:Y:S02]  /*08f0*/  @!UP0 USHF.L.U32 UR5, UR4, 0xb, URZ ;  /* 0x0000000b04058899 */ /* 0x000fe4000800063f */
[----:B------:R-:W-:Y:S01]  /*0900*/  @!UP0 USHF.L.U32 UR4, UR4, 0x1, URZ ;  /* 0x0000000104048899 */ /* 0x000fe2000800063f */
[----:B----4-:R-:W-:Y:S01]  /*0910*/  ISETP.EQ.U32.AND P2, PT, R13, 0x1, PT ;  /* 0x000000010d00780c */ /* 0x010fe20003f42070 */
[----:B------:R-:W2:Y:S01]  /*0920*/  F2I.U32.TRUNC.NTZ R12, R12 ;  /* 0x0000000c000c7305 */ /* 0x000ea2000020f000 */
[----:B------:R-:W-:Y:S01]  /*0930*/  LEA.HI R0, R8, R8, RZ, 0x1 ;  /* 0x0000000808007211 */ /* 0x000fe200078f08ff */
[----:B------:R-:W4:Y:S03]  /*0940*/  LDC R7, c[0x0][0x148] ;  /* 0x00005200ff077b82 */ /* 0x000f260000000800 */
[----:B------:R-:W-:Y:S01]  /*0950*/  LOP3.LUT R11, R0, 0xfffffffe, RZ, 0xc0, !PT ;  /* 0xfffffffe000b7812 */ /* 0x000fe200078ec0ff */
[----:B0-----:R-:W-:Y:S01]  /*0960*/  IMAD.MOV R15, RZ, RZ, -R9 ;  /* 0x000000ffff0f7224 */ /* 0x001fe200078e0a09 */
[----:B------:R-:W-:-:S03]  /*0970*/  SHF.R.S32.HI R9, RZ, 0x1f, R2 ;  /* 0x0000001fff097819 */ /* 0x000fc60000011402 */
[----:B---3--:R-:W-:Y:S01]  /*0980*/  IMAD R3, R10, R15, UR8 ;  /* 0x000000080a037e24 */ /* 0x008fe2000f8e020f */
[----:B------:R-:W-:Y:S01]  /*0990*/  LEA.HI R9, R9, R2, RZ, 0x2 ;  /* 0x0000000209097211 */ /* 0x000fe200078f10ff */
[C---:B------:R-:W-:Y:S02]  /*09a0*/  IMAD.IADD R0, R8.reuse, 0x1, -R11 ;  /* 0x0000000108007824 */ /* 0x040fe400078e0a0b */
[----:B------:R-:W-:Y:S01]  /*09b0*/  IMAD.SHL.U32 R11, R8, 0x4, RZ ;  /* 0x00000004080b7824 */ /* 0x000fe200078e00ff */
[----:B------:R-:W-:Y:S01]  /*09c0*/  LOP3.LUT R9, R9, 0xfffffffc, RZ, 0xc0, !PT ;  /* 0xfffffffc09097812 */ /* 0x000fe200078ec0ff */
[----:B--2---:R-:W-:Y:S01]  /*09d0*/  IMAD.MOV R21, RZ, RZ, -R12 ;  /* 0x000000ffff157224 */ /* 0x004fe200078e0a0c */
[----:B------:R-:W-:Y:S01]  /*09e0*/  ISETP.NE.AND P4, PT, R0, R3, PT ;  /* 0x000000030000720c */ /* 0x000fe20003f85270 */
[----:B-1----:R-:W-:Y:S01]  /*09f0*/  @!UP0 ULEA UR6, UR7, UR6, 0x18 ;  /* 0x0000000607068291 */ /* 0x002fe2000f8ec03f */
[----:B------:R-:W-:Y:S01]  /*0a00*/  LOP3.LUT R22, R8, 0xc, R11, 0x78, !PT ;  /* 0x0000000c08167812 */ /* 0x000fe200078e780b */
[----:B------:R-:W-:Y:S01]  /*0a10*/  IMAD.IADD R0, R2, 0x1, -R9 ;  /* 0x0000000102007824 */ /* 0x000fe200078e0a09 */
[----:B------:R-:W-:Y:S01]  /*0a20*/  VOTEU.ALL UP0, P0 ;  /* 0x00000000003f7886 */ /* 0x000fe20000000000 */
[----:B------:R-:W-:Y:S01]  /*0a30*/  LOP3.LUT P0, RZ, R6, 0x7, RZ, 0xc0, !PT ;  /* 0x0000000706ff7812 */ /* 0x000fe2000780c0ff */
[----:B------:R-:W-:-:S02]  /*0a40*/  VIADD R6, R5, 0xffffffff ;  /* 0xffffffff05067836 */ /* 0x000fc40000000000 */
[----:B------:R-:W-:Y:S01]  /*0a50*/  ISETP.NE.AND P1, PT, R0, 0x3, PT ;  /* 0x000000030000780c */ /* 0x000fe20003f25270 */
[----:B----4-:R-:W-:Y:S01]  /*0a60*/  IMAD R9, R7, R21, R4 ;  /* 0x0000001507097224 */ /* 0x010fe200078e0204 */
[----:B------:R-:W-:Y:S02]  /*0a70*/  ISETP.LT.U32.AND P0, PT, R22, 0x2, !P0 ;  /* 0x000000021600780c */ /* 0x000fe40004701070 */
[----:B------:R-:W-:Y:S01]  /*0a80*/  ISETP.EQ.OR P1, PT, R0, RZ, !P1 ;  /* 0x000000ff0000720c */ /* 0x000fe20004f22670 */
[----:B------:R-:W0:Y:S02]  /*0a90*/  FENCE.VIEW.ASYNC.S ;  /* 0x00000000000073c6 */ /* 0x000e240000000000 */
[----:B0-----:R0:W1:Y:S01]  /*0aa0*/  @!UP0 SYNCS.EXCH.64 URZ, [UR6+0x210], UR4 ;  /* 0x00021004063f85b2 */ /* 0x0010620008000100 */
[----:B------:R-:W-:Y:S02]  /*0ab0*/  @P4 LEA.HI R2, R22, R22, RZ, 0x1 ;  /* 0x0000001616024211 */ /* 0x000fe400078f08ff */
[----:B------:R-:W-:-:S02]  /*0ac0*/  ISETP.EQ.AND P1, PT, R5, RZ, P1 ;  /* 0x000000ff0500720c */ /* 0x000fc40000f22270 */
[----:B------:R-:W-:Y:S02]  /*0ad0*/  @P4 SHF.R.S32.HI R2, RZ, 0x1, R2 ;  /* 0x00000001ff024819 */ /* 0x000fe40000011402 */
[----:B------:R-:W-:Y:S02]  /*0ae0*/  ISETP.GE.U32.AND P6, PT, R6, 0x2, PT ;  /* 0x000000020600780c */ /* 0x000fe40003fc6070 */
[----:B------:R-:W-:Y:S02]  /*0af0*/  @P4 ISETP.NE.AND P5, PT, R2, R9, PT ;  /* 0x000000090200420c */ /* 0x000fe40003fa5270 */
[----:B------:R-:W-:Y:S02]  /*0b00*/  SEL R2, RZ, 0x1, !P0 ;  /* 0x00000001ff027807 */ /* 0x000fe40004000000 */
[----:B------:R-:W-:Y:S02]  /*0b10*/  @P4 SEL R23, RZ, 0x1, P5 ;  /* 0x00000001ff174807 */ /* 0x000fe40002800000 */
[----:B------:R-:W-:Y:S01]  /*0b20*/  SEL R19, RZ, 0x1, !P1 ;  /* 0x00000001ff137807 */ /* 0x000fe20004800000 */
[----:B------:R0:W2:Y:S01]  /*0b30*/  @!UP1 SYNCS.EXCH.64 URZ, [UR6+0x218], UR4 ;  /* 0x00021804063f95b2 */ /* 0x0000a20008000100 */
[----:B------:R-:W-:Y:S01]  /*0b40*/  LOP3.LUT R23, R23, R2, RZ, 0xc0, !PT ;  /* 0x0000000217177212 */ /* 0x000fe200078ec0ff */
[----:B------:R-:W-:Y:S01]  /*0b50*/  NOP ;  /* 0x0000000000007918 */ /* 0x000fe20000000000 */
[----:B------:R-:W-:Y:S01]  /*0b60*/  SEL R19, R19, 0x2, P6 ;  /* 0x0000000213137807 */ /* 0x000fe20003000000 */
[----:B------:R-:W-:Y:S06]  /*0b70*/  @!P2 BRA `(.L_x_4) ;  /* 0x000000000008a947 */ /* 0x000fec0003800000 */
[----:B-12---:R-:W-:Y:S01]  /*0b80*/  UCGABAR_ARV ;  /* 0x00000000000079c7 */ /* 0x006fe20008000000 */
[----:B------:R-:W-:Y:S05]  /*0b90*/  BRA `(.L_x_5) ;  /* 0x0000000000047947 */ /* 0x000fea0003800000 */
.L_x_4:
[----:B-12---:R-:W-:Y:S01]  /*0ba0*/  NOP ;  /* 0x0000000000007918 */ /* 0x006fe20000000000 */
.L_x_5:
[----:B------:R-:W1:Y:S01]  /*0bb0*/  LDC R2, c[0x0][0x65c] ;  /* 0x00019700ff027b82 */ /* 0x000e620000000800 */
[----:B------:R-:W-:Y:S02]  /*0bc0*/  IMAD.U32 R8, RZ, RZ, UR8 ;  /* 0x00000008ff087e24 */ /* 0x000fe4000f8e00ff */
[----:B------:R-:W-:Y:S01]  /*0bd0*/  IMAD.MOV.U32 R9, RZ, RZ, RZ ;  /* 0x000000ffff097224 */ /* 0x000fe200078e00ff */
[----:B-1----:R-:W-:-:S04]  /*0be0*/  ISETP.NE.AND P1, PT, R2, 0x1, PT ;  /* 0x000000010200780c */ /* 0x002fc80003f25270 */
[----:B------:R-:W-:-:S09]  /*0bf0*/  P2R R5, PR, RZ, 0x2 ;  /* 0x00000002ff057803 */ /* 0x000fd20000000000 */
[----:B------:R-:W1:Y:S01]  /*0c00*/  @P1 LDC R17, c[0x0][0x10] ;  /* 0x00000400ff111b82 */ /* 0x000e620000000800 */
[----:B------:R-:W-:Y:S02]  /*0c10*/  @P1 IMAD.MOV.U32 R5, RZ, RZ, RZ ;  /* 0x000000ffff051224 */ /* 0x000fe400078e00ff */
[----:B------:R-:W-:-:S05]  /*0c20*/  @P1 IMAD.MOV.U32 R13, RZ, RZ, RZ ;  /* 0x000000ffff0d1224 */ /* 0x000fca00078e00ff */
[----:B------:R-:W2:Y:S01]  /*0c30*/  @!P1 LDC R11, c[0x0][0xc] ;  /* 0x00000300ff0b9b82 */ /* 0x000ea20000000800 */
[----:B-1----:R-:W-:-:S04]  /*0c40*/  @P1 IMAD.WIDE.U32 R16, R17, UR8, R4 ;  /* 0x0000000811101c25 */ /* 0x002fc8000f8e0004 */
[----:B------:R-:W-:Y:S02]  /*0c50*/  @P1 IMAD.IADD R17, R17, 0x1, R13 ;  /* 0x0000000111111824 */ /* 0x000fe400078e020d */
[----:B--2---:R-:W-:-:S04]  /*0c60*/  @!P1 IMAD.WIDE.U32 R8, R4, R11, R8 ;  /* 0x0000000b04089225 */ /* 0x004fc800078e0008 */
[----:B------:R-:W-:Y:S02]  /*0c70*/  @!P1 IMAD.MOV.U32 R16, RZ, RZ, R8 ;  /* 0x000000ffff109224 */ /* 0x000fe400078e0008 */
[----:B------:R-:W-:Y:S01]  /*0c80*/  @!P1 IMAD.MOV.U32 R17, RZ, RZ, R9 ;  /* 0x000000ffff119224 */ /* 0x000fe200078e0009 */
[----:B------:R-:W-:Y:S06]  /*0c90*/  @!P2 BRA `(.L_x_6) ;  /* 0x00000000000ca947 */ /* 0x000fec0003800000 */
[----:B------:R-:W-:Y:S01]  /*0ca0*/  UCGABAR_WAIT ;  /* 0x0000000000007dc7 */ /* 0x000fe20008000000 */
[----:B------:R-:W-:Y:S01]  /*0cb0*/  CCTL.IVALL ;  /* 0x00000000ff00798f */ /* 0x000fe20002000000 */
[----:B------:R-:W-:Y:S05]  /*0cc0*/  BRA `(.L_x_7) ;  /* 0x0000000000047947 */ /* 0x000fea0003800000 */
.L_x_6:
[----:B------:R-:W-:Y:S06]  /*0cd0*/  BAR.SYNC.DEFER_BLOCKING 0x0 ;  /* 0x0000000000007b1d */ /* 0x000fec0000010000 */
.L_x_7:
[----:B------:R-:W-:Y:S05]  /*0ce0*/  @!P3 BRA `(.L_x_8) ;  /* 0x0000004c0010b947 */ /* 0x000fea0003800000 */
[----:B------:R-:W-:-:S13]  /*0cf0*/  ISETP.GT.U32.AND P0, PT, R6, 0x1, PT ;  /* 0x000000010600780c */ /* 0x000fda0003f04070 */
[----:B0-----:R-:W-:Y:S05]  /*0d00*/  @P0 EXIT ;  /* 0x000000000000094d */ /* 0x001fea0003800000 */
[----:B------:R-:W-:Y:S01]  /*0d10*/  ULDC.64 UR4, c[0x0][0x650] ;  /* 0x0001940000047ab9 */ /* 0x000fe20000000a00 */
[----:B------:R-:W-:Y:S01]  /*0d20*/  PRMT R0, RZ, 0x7610, R0 ;  /* 0x00007610ff007816 */ /* 0x000fe20000000000 */
[----:B------:R-:W-:Y:S01]  /*0d30*/  IMAD.MOV.U32 R76, RZ, RZ, -0x1 ;  /* 0xffffffffff4c7424 */ /* 0x000fe200078e00ff */
[----:B------:R-:W-:Y:S01]  /*0d40*/  ISETP.GE.U32.AND P0, PT, R16, UR4, PT ;  /* 0x0000000410007c0c */ /* 0x000fe2000bf06070 */
[----:B------:R-:W-:Y:S02]  /*0d50*/  IMAD.MOV.U32 R77, RZ, RZ, -0x1 ;  /* 0xffffffffff4d7424 */ /* 0x000fe400078e00ff */
[----:B------:R-:W-:Y:S01]  /*0d60*/  IMAD.MOV.U32 R75, RZ, RZ, -0x1 ;  /* 0xffffffffff4b7424 */ /* 0x000fe200078e00ff */
[----:B------:R-:W-:-:S13]  /*0d70*/  ISETP.GE.U32.AND.EX P0, PT, R17, UR5, PT, P0 ;  /* 0x0000000511007c0c */ /* 0x000fda000bf06100 */
[----:B------:R-:W-:Y:S05]  /*0d80*/  @P0 BRA `(.L_x_9) ;  /* 0x0000000400280947 */ /* 0x000fea0003800000 */
[----:B------:R-:W0:Y:S01]  /*0d90*/  LDC.64 R24, c[0x0][0x628] ;  /* 0x00018a00ff187b82 */ /* 0x000e220000000a00 */
[----:B------:R-:W-:Y:S02]  /*0da0*/  IMAD.MOV.U32 R8, RZ, RZ, R16 ;  /* 0x000000ffff087224 */ /* 0x000fe400078e0010 */
[----:B------:R-:W-:-:S05]  /*0db0*/  IMAD.MOV.U32 R9, RZ, RZ, R17 ;  /* 0x000000ffff097224 */ /* 0x000fca00078e0011 */
[----:B------:R-:W1:Y:S08]  /*0dc0*/  LDC R0, c[0x0][0x630] ;  /* 0x00018c00ff007b82 */ /* 0x000e700000000800 */
[----:B------:R-:W2:Y:S01]  /*0dd0*/  LDC.64 R26, c[0x0][0x620] ;  /* 0x00018800ff1a7b82 */ /* 0x000ea20000000a00 */
[----:B0-----:R-:W-:-:S04]  /*0de0*/  ISETP.NE.U32.AND P0, PT, R24, RZ, PT ;  /* 0x000000ff1800720c */ /* 0x001fc80003f05070 */
[----:B------:R-:W-:-:S13]  /*0df0*/  ISETP.NE.AND.EX P0, PT, R25, RZ, PT, P0 ;  /* 0x000000ff1900720c */ /* 0x000fda0003f05300 */
[----:B-12---:R-:W-:Y:S05]  /*0e00*/  @!P0 BRA `(.L_x_10) ;  /* 0x0000000000288947 */ /* 0x006fea0003800000 */
[----:B------:R-:W0:Y:S02]  /*0e10*/  LDC R13, c[0x0][0x634] ;  /* 0x00018d00ff0d7b82 */ /* 0x000e240000000800 */
[----:B0-----:R-:W-:-:S05]  /*0e20*/  IADD3 R13, P0, R16, R13, RZ ;  /* 0x0000000d100d7210 */ /* 0x001fca0007f1e0ff */
[----:B------:R-:W-:-:S04]  /*0e30*/  IMAD.X R15, RZ, RZ, R17, P0 ;  /* 0x000000ffff0f7224 */ /* 0x000fc800000e0611 */
[----:B------:R-:W-:-:S04]  /*0e40*/  IMAD.WIDE.U32 R8, R15, R24, RZ ;  /* 0x000000180f087225 */ /* 0x000fc800078e00ff */
[----:B------:R-:W-:-:S04]  /*0e50*/  IMAD.WIDE.U32 R10, P0, R13, R25, R8 ;  /* 0x000000190d0a7225 */ /* 0x000fc80007800008 */
[----:B------:R-:W-:-:S04]  /*0e60*/  IMAD.WIDE.U32 R8, R13, R24, RZ ;  /* 0x000000180d087225 */ /* 0x000fc800078e00ff */
[----:B------:R-:W-:Y:S01]  /*0e70*/  IMAD.X R13, RZ, RZ, RZ, P0 ;  /* 0x000000ffff0d7224 */ /* 0x000fe200000e06ff */
[----:B------:R-:W-:Y:S01]  /*0e80*/  IADD3 RZ, P0, R9, R10, RZ ;  /* 0x0000000a09ff7210 */ /* 0x000fe20007f1e0ff */
[----:B------:R-:W-:-:S04]  /*0e90*/  IMAD.MOV.U32 R12, RZ, RZ, R11 ;  /* 0x000000ffff0c7224 */ /* 0x000fc800078e000b */
[----:B------:R-:W-:-:S08]  /*0ea0*/  IMAD.WIDE.U32.X R8, R15, R25, R12, P0 ;  /* 0x000000190f087225 */ /* 0x000fd000000e040c */
.L_x_10:
[----:B------:R-:W0:Y:S01]  /*0eb0*/  LDC.64 R24, c[0x0][0x640] ;  /* 0x00019000ff187b82 */ /* 0x000e220000000a00 */
[-CC-:B------:R-:W-:Y:S01]  /*0ec0*/  SHF.R.U64 R75, R8, R0.reuse, R9.reuse ;  /* 0x00000000084b7219 */ /* 0x180fe20000001209 */
[----:B------:R-:W-:Y:S01]  /*0ed0*/  IMAD R30, R7, R21, R4 ;  /* 0x00000015071e7224 */ /* 0x000fe200078e0204 */
[----:B------:R-:W-:Y:S01]  /*0ee0*/  SHF.R.U32.HI R0, RZ, R0, R9 ;  /* 0x00000000ff007219 */ /* 0x000fe20000011609 */
[----:B------:R-:W-:Y:S01]  /*0ef0*/  IMAD.MOV.U32 R21, RZ, RZ, 0x1 ;  /* 0x00000001ff157424 */ /* 0x000fe200078e00ff */
[----:B------:R-:W-:-:S03]  /*0f00*/  IADD3 R5, P0, RZ, -R75, RZ ;  /* 0x8000004bff057210 */ /* 0x000fc60007f1e0ff */
[----:B------:R-:W1:Y:S02]  /*0f10*/  LDC R6, c[0x0][0x618] ;  /* 0x00018600ff067b82 */ /* 0x000e640000000800 */
[----:B------:R-:W-:-:S04]  /*0f20*/  IMAD.X R9, RZ, RZ, ~R0, P0 ;  /* 0x000000ffff097224 */ /* 0x000fc800000e0e00 */
[-C--:B------:R-:W-:Y:S02]  /*0f30*/  IMAD R0, R9, R26.reuse, RZ ;  /* 0x0000001a09007224 */ /* 0x080fe400078e02ff */
[----:B------:R-:W2:Y:S01]  /*0f40*/  LDC R11, c[0x0][0x608] ;  /* 0x00018200ff0b7b82 */ /* 0x000ea20000000800 */
[----:B------:R-:W-:-:S04]  /*0f50*/  IMAD.WIDE.U32 R8, R5, R26, R16 ;  /* 0x0000001a05087225 */ /* 0x000fc800078e0010 */
[----:B------:R-:W-:-:S03]  /*0f60*/  IMAD R5, R5, R27, R0 ;  /* 0x0000001b05057224 */ /* 0x000fc600078e0200 */
[----:B------:R-:W3:Y:S01]  /*0f70*/  LDC R12, c[0x0][0x658] ;  /* 0x00019600ff0c7b82 */ /* 0x000ee20000000800 */
[----:B0-----:R-:W-:Y:S01]  /*0f80*/  ISETP.NE.U32.AND P0, PT, R24, RZ, PT ;  /* 0x000000ff1800720c */ /* 0x001fe20003f05070 */
[----:B------:R-:W-:Y:S02]  /*0f90*/  IMAD.IADD R5, R9, 0x1, R5 ;  /* 0x0000000109057824 */ /* 0x000fe400078e0205 */
[----:B------:R-:W-:Y:S01]  /*0fa0*/  IMAD.MOV.U32 R9, RZ, RZ, -0x1 ;  /* 0xffffffffff097424 */ /* 0x000fe200078e00ff */
[----:B------:R-:W-:-:S03]  /*0fb0*/  ISETP.NE.AND.EX P0, PT, R25, RZ, PT, P0 ;  /* 0x000000ff1900720c */ /* 0x000fc60003f05300 */
[----:B------:R-:W0:Y:S01]  /*0fc0*/  LDC R15, c[0x0][0x600] ;  /* 0x00018000ff0f7b82 */ /* 0x000e220000000800 */
[-CC-:B-1----:R-:W-:Y:S02]  /*0fd0*/  SHF.R.U64 R13, R8, R6.reuse, R5.reuse ;  /* 0x00000006080d7219 */ /* 0x182fe40000001205 */
[----:B------:R-:W-:-:S05]  /*0fe0*/  SHF.R.U32.HI R0, RZ, R6, R5 ;  /* 0x00000006ff007219 */ /* 0x000fca0000011605 */
[----:B------:R-:W1:Y:S01]  /*0ff0*/  LDC R14, c[0x0][0x648] ;  /* 0x00019200ff0e7b82 */ /* 0x000e620000000800 */
[-CC-:B--2---:R-:W-:Y:S02]  /*1000*/  SHF.R.U64 R27, R13, R11.reuse, R0.reuse ;  /* 0x0000000b0d1b7219 */ /* 0x184fe40000001200 */
[----:B------:R-:W-:-:S05]  /*1010*/  SHF.R.U32.HI R5, RZ, R11, R0 ;  /* 0x0000000bff057219 */ /* 0x000fca0000011600 */
[----:B------:R-:W2:Y:S01]  /*1020*/  LDC R20, c[0x0][0x638] ;  /* 0x00018e00ff147b82 */ /* 0x000ea20000000800 */
[-CC-:B---3--:R-:W-:Y:S02]  /*1030*/  SHF.R.U64 R28, R27, R12.reuse, R5.reuse ;  /* 0x0000000c1b1c7219 */ /* 0x188fe40000001205 */
[-C--:B------:R-:W-:Y:S02]  /*1040*/  SHF.L.U32 R0, R9, R12.reuse, RZ ;  /* 0x0000000c09007219 */ /* 0x080fe400000006ff */
[----:B------:R-:W-:Y:S01]  /*1050*/  SHF.R.U32.HI R5, RZ, R12, R5 ;  /* 0x0000000cff057219 */ /* 0x000fe20000011605 */
[----:B------:R-:W-:Y:S01]  /*1060*/  IMAD.MOV.U32 R4, RZ, RZ, R28 ;  /* 0x000000ffff047224 */ /* 0x000fe200078e001c */
[----:B------:R-:W-:Y:S01]  /*1070*/  LOP3.LUT R10, RZ, R0, RZ, 0x33, !PT ;  /* 0x00000000ff0a7212 */ /* 0x000fe200078e33ff */
[----:B------:R-:W3:Y:S01]  /*1080*/  LDC R26, c[0x0][0x610] ;  /* 0x00018400ff1a7b82 */ /* 0x000ee20000000800 */
[----:B------:R-:W-:Y:S05]  /*1090*/  @!P0 BRA `(.L_x_11) ;  /* 0x0000000000288947 */ /* 0x000fea0003800000 */
[----:B------:R-:W4:Y:S02]  /*10a0*/  LDC R9, c[0x0][0x64c] ;  /* 0x00019300ff097b82 */ /* 0x000f240000000800 */
[----:B----4-:R-:W-:-:S05]  /*10b0*/  IADD3 R9, P0, R28, R9, RZ ;  /* 0x000000091c097210 */ /* 0x010fca0007f1e0ff */
        /* <DEDUP_REMOVED lines=8> */
.L_x_11:
[----:B-1----:R-:W-:Y:S01]  /*1140*/  SHF.R.U64 R4, R4, R14, R5 ;  /* 0x0000000e04047219 */ /* 0x002fe20000001205 */
[----:B0-----:R-:W-:Y:S01]  /*1150*/  VIADD R6, R15, 0xffffffff ;  /* 0xffffffff0f067836 */ /* 0x001fe20000000000 */
[----:B------:R-:W-:Y:S02]  /*1160*/  SHF.L.U32 R0, R21, R12, RZ ;  /* 0x0000000c15007219 */ /* 0x000fe400000006ff */
[----:B------:R-:W-:Y:S01]  /*1170*/  LOP3.LUT R5, R27, R10, RZ, 0xc0, !PT ;  /* 0x0000000a1b057212 */ /* 0x000fe200078ec0ff */
[----:B------:R-:W-:Y:S01]  /*1180*/  IMAD.MOV R7, RZ, RZ, -R4 ;  /* 0x000000ffff077224 */ /* 0x000fe200078e0a04 */
[----:B------:R-:W-:Y:S02]  /*1190*/  SEL R3, R3, R30, !P1 ;  /* 0x0000001e03037207 */ /* 0x000fe40004800000 */
[----:B------:R-:W-:Y:S01]  /*11a0*/  LOP3.LUT R6, R13, R6, RZ, 0xc0, !PT ;  /* 0x000000060d067212 */ /* 0x000fe200078ec0ff */
[----:B------:R-:W-:Y:S02]  /*11b0*/  IMAD R4, R0, R4, R5 ;  /* 0x0000000400047224 */ /* 0x000fe400078e0205 */
[----:B--2---:R-:W-:-:S02]  /*11c0*/  IMAD R0, R7, R20, R28 ;  /* 0x0000001407007224 */ /* 0x004fc400078e021c */
[----:B---3--:R-:W-:Y:S02]  /*11d0*/  IMAD R3, R4, R26, R3 ;  /* 0x0000001a04037224 */ /* 0x008fe400078e0203 */
[----:B------:R-:W-:Y:S02]  /*11e0*/  IMAD R76, R0, R15, R6 ;  /* 0x0000000f004c7224 */ /* 0x000fe400078e0206 */
[----:B------:R-:W-:-:S03]  /*11f0*/  IMAD.MOV.U32 R4, RZ, RZ, 0x1 ;  /* 0x00000001ff047424 */ /* 0x000fc600078e00ff */
[----:B------:R-:W-:Y:S02]  /*1200*/  SEL R77, R76, R3, !P1 ;  /* 0x000000034c4d7207 */ /* 0x000fe40004800000 */
[----:B------:R-:W-:Y:S02]  /*1210*/  PRMT R0, R4, 0x7610, R0 ;  /* 0x0000761004007816 */ /* 0x000fe40000000000 */
[----:B------:R-:W-:-:S07]  /*1220*/  SEL R76, R3, R76, !P1 ;  /* 0x0000004c034c7207 */ /* 0x000fce0004800000 */
.L_x_9:
[----:B------:R-:W-:-:S08]  /*1230*/  NOP ;  /* 0x0000000000007918 */ /* 0x000fd00000000000 */
[----:B------:R-:W0:Y:S02]  /*1240*/  USETMAXREG.TRY_ALLOC.CTAPOOL UP0, 0xe8 ;  /* 0x000000e8000079c8 */ /* 0x000e240008000600 */
[----:B0-----:R-:W-:-:S13]  /*1250*/  PLOP3.LUT P0, PT, PT, PT, UP0, 0x80, 0x0 ;  /* 0x000000000000781c */ /* 0x001fda0003f0f008 */
[----:B------:R-:W-:Y:S05]  /*1260*/  @!P0 BRA `(.L_x_9) ;  /* 0xfffffffc00f08947 */ /* 0x000fea000383ffff */
[----:B------:R-:W-:Y:S01]  /*1270*/  ULDC.64 UR4, c[0x0][0x598] ;  /* 0x0001660000047ab9 */ /* 0x000fe20000000a00 */
[----:B------:R-:W-:Y:S01]  /*1280*/  ULDC.64 UR36, c[0x0][0x208] ;  /* 0x0000820000247ab9 */ /* 0x000fe20000000a00 */
[----:B------:R-:W-:-:S04]  /*1290*/  ISETP.NE.U32.AND P0, PT, RZ, UR4, PT ;  /* 0x00000004ff007c0c */ /* 0x000fc8000bf05070 */
[----:B------:R-:W-:-:S13]  /*12a0*/  ISETP.NE.AND.EX P0, PT, RZ, UR5, PT, P0 ;  /* 0x00000005ff007c0c */ /* 0x000fda000bf05300 */
[----:B------:R-:W-:Y:S05]  /*12b0*/  @!P0 BRA `(.L_x_12) ;  /* 0x00000000001c8947 */ /* 0x000fea0003800000 */
[----:B------:R-:W0:Y:S02]  /*12c0*/  LDC.64 R4, c[0x0][0x598] ;  /* 0x00016600ff047b82 */ /* 0x000e240000000a00 */
[----:B0-----:R-:W2:Y:S02]  /*12d0*/  LDG.E.64 R4, desc[UR36][R4.64] ;  /* 0x0000002404047981 */ /* 0x001ea4000c1e1b00 */
[----:B--2---:R-:W-:-:S04]  /*12e0*/  ISETP.NE.U32.AND P0, PT, R4, RZ, PT ;  /* 0x000000ff0400720c */ /* 0x004fc80003f05070 */
[----:B------:R-:W-:-:S13]  /*12f0*/  ISETP.NE.AND.EX P0, PT, R5, RZ, PT, P0 ;  /* 0x000000ff0500720c */ /* 0x000fda0003f05300 */
[----:B------:R-:W-:Y:S05]  /*1300*/  @!P0 BRA `(.L_x_12) ;  /* 0x0000000000088947 */ /* 0x000fea0003800000 */
[----:B------:R0:W5:Y:S01]  /*1310*/  LD.E R72, desc[UR36][R4.64] ;  /* 0x0000002404487980 */ /* 0x000162000c101900 */
[----:B------:R-:W-:Y:S05]  /*1320*/  BRA `(.L_x_13) ;  /* 0x0000000000247947 */ /* 0x000fea0003800000 */
.L_x_12:
[----:B------:R-:W-:Y:S02]  /*1330*/  ULDC.64 UR4, c[0x0][0x588] ;  /* 0x0001620000047ab9 */ /* 0x000fe40000000a00 */
[----:B------:R-:W-:-:S04]  /*1340*/  ISETP.NE.U32.AND P0, PT, RZ, UR4, PT ;  /* 0x00000004ff007c0c */ /* 0x000fc8000bf05070 */
[----:B------:R-:W-:-:S13]  /*1350*/  ISETP.NE.AND.EX P0, PT, RZ, UR5, PT, P0 ;  /* 0x00000005ff007c0c */ /* 0x000fda000bf05300 */
[----:B------:R-:W-:Y:S05]  /*1360*/  @!P0 BRA `(.L_x_14) ;  /* 0x00000000000c8947 */ /* 0x000fea0003800000 */
[----:B------:R-:W0:Y:S02]  /*1370*/  LDC.64 R72, c[0x0][0x588] ;  /* 0x00016200ff487b82 */ /* 0x000e240000000a00 */
[----:B0-----:R1:W5:Y:S01]  /*1380*/  LDG.E R72, desc[UR36][R72.64] ;  /* 0x0000002448487981 */ /* 0x001362000c1e1900 */
[----:B------:R-:W-:Y:S05]  /*1390*/  BRA `(.L_x_13) ;  /* 0x0000000000087947 */ /* 0x000fea0003800000 */
.L_x_14:
[----:B------:R-:W-:Y:S02]  /*13a0*/  ULDC UR4, c[0x0][0x580] ;  /* 0x0001600000047ab9 */ /* 0x000fe40000000800 */
[----:B------:R-:W-:-:S07]  /*13b0*/  IMAD.U32 R72, RZ, RZ, UR4 ;  /* 0x00000004ff487e24 */ /* 0x000fce000f8e00ff */
.L_x_13:
[----:B------:R-:W-:Y:S02]  /*13c0*/  ULDC.64 UR4, c[0x0][0x5a0] ;  /* 0x0001680000047ab9 */ /* 0x000fe40000000a00 */
[----:B------:R-:W-:-:S04]  /*13d0*/  ISETP.NE.U32.AND P0, PT, RZ, UR4, PT ;  /* 0x00000004ff007c0c */ /* 0x000fc8000bf05070 */
[----:B------:R-:W-:-:S13]  /*13e0*/  ISETP.NE.AND.EX P0, PT, RZ, UR5, PT, P0 ;  /* 0x00000005ff007c0c */ /* 0x000fda000bf05300 */
[----:B------:R-:W-:Y:S05]  /*13f0*/  @!P0 BRA `(.L_x_15) ;  /* 0x00000000001c8947 */ /* 0x000fea0003800000 */
[----:B0-----:R-:W0:Y:S02]  /*1400*/  LDC.64 R4, c[0x0][0x5a0] ;  /* 0x00016800ff047b82 */ /* 0x001e240000000a00 */
[----:B0-----:R-:W2:Y:S02]  /*1410*/  LDG.E.64 R4, desc[UR36][R4.64] ;  /* 0x0000002404047981 */ /* 0x001ea4000c1e1b00 */
[----:B--2---:R-:W-:-:S04]  /*1420*/  ISETP.NE.U32.AND P0, PT, R4, RZ, PT ;  /* 0x000000ff0400720c */ /* 0x004fc80003f05070 */
[----:B------:R-:W-:-:S13]  /*1430*/  ISETP.NE.AND.EX P0, PT, R5, RZ, PT, P0 ;  /* 0x000000ff0500720c */ /* 0x000fda0003f05300 */
[----:B------:R-:W-:Y:S05]  /*1440*/  @!P0 BRA `(.L_x_15) ;  /* 0x0000000000088947 */ /* 0x000fea0003800000 */
[----:B-1----:R0:W5:Y:S01]  /*1450*/  LD.E R73, desc[UR36][R4.64] ;  /* 0x0000002404497980 */ /* 0x002162000c101900 */
[----:B------:R-:W-:Y:S05]  /*1460*/  BRA `(.L_x_16) ;  /* 0x0000000000247947 */ /* 0x000fea0003800000 */
.L_x_15:
[----:B------:R-:W-:Y:S02]  /*1470*/  ULDC.64 UR4, c[0x0][0x590] ;  /* 0x0001640000047ab9 */ /* 0x000fe40000000a00 */
[----:B------:R-:W-:-:S04]  /*1480*/  ISETP.NE.U32.AND P0, PT, RZ, UR4, PT ;  /* 0x00000004ff007c0c */ /* 0x000fc8000bf05070 */
[----:B------:R-:W-:-:S13]  /*1490*/  ISETP.NE.AND.EX P0, PT, RZ, UR5, PT, P0 ;  /* 0x00000005ff007c0c */ /* 0x000fda000bf05300 */
[----:B------:R-:W-:Y:S05]  /*14a0*/  @!P0 BRA `(.L_x_17) ;  /* 0x00000000000c8947 */ /* 0x000fea0003800000 */
[----:B0-----:R-:W1:Y:S02]  /*14b0*/  LDC.64 R4, c[0x0][0x590] ;  /* 0x00016400ff047b82 */ /* 0x001e640000000a00 */
[----:B-1----:R1:W5:Y:S01]  /*14c0*/  LDG.E R73, desc[UR36][R4.64] ;  /* 0x0000002404497981 */ /* 0x002362000c1e1900 */
[----:B------:R-:W-:Y:S05]  /*14d0*/  BRA `(.L_x_16) ;  /* 0x0000000000087947 */ /* 0x000fea0003800000 */
.L_x_17:
[----:B------:R-:W-:Y:S02]  /*14e0*/  ULDC UR4, c[0x0][0x584] ;  /* 0x0001610000047ab9 */ /* 0x000fe40000000800 */
[----:B-1----:R-:W-:-:S07]  /*14f0*/  IMAD.U32 R73, RZ, RZ, UR4 ;  /* 0x00000004ff497e24 */ /* 0x002fce000f8e00ff */
.L_x_16:
[----:B------:R-:W-:-:S13]  /*1500*/  LOP3.LUT P0, RZ, R0, 0xff, RZ, 0xc0, !PT ;  /* 0x000000ff00ff7812 */ /* 0x000fda000780c0ff */
[----:B------:R-:W-:Y:S05]  /*1510*/  @!P0 EXIT ;  /* 0x000000000000894d */ /* 0x000fea0003800000 */
[----:B------:R-:W-:Y:S01]  /*1520*/  ULDC UR4, c[0x0][0x28c] ;  /* 0x0000a30000047ab9 */ /* 0x000fe20000000800 */
[----:B------:R-:W-:Y:S01]  /*1530*/  LOP3.LUT R74, R19, 0x1, RZ, 0xfc, !PT ;  /* 0x00000001134a7812 */ /* 0x000fe200078efcff */
[----:B------:R-:W-:Y:S01]  /*1540*/  UIADD3 UR4, UR4, 0xf, URZ ;  /* 0x0000000f04047890 */ /* 0x000fe2000fffe03f */
[----:B------:R-:W-:Y:S01]  /*1550*/  UMOV UR38, URZ ;  /* 0x0000003f00267c82 */ /* 0x000fe20008000000 */
[----:B------:R-:W-:Y:S02]  /*1560*/  UMOV UR39, URZ ;  /* 0x0000003f00277c82 */ /* 0x000fe40008000000 */
[----:B------:R-:W-:-:S04]  /*1570*/  USHF.R.S32.HI UR5, URZ, 0x1f, UR4 ;  /* 0x0000001f3f057899 */ /* 0x000fc80008011404 */
[----:B------:R-:W-:-:S04]  /*1580*/  ULEA.HI UR5, UR5, UR4, URZ, 0x4 ;  /* 0x0000000405057291 */ /* 0x000fc8000f8f203f */
[----:B------:R-:W-:-:S12]  /*1590*/  USHF.R.S32.HI UR40, URZ, 0x4, UR5 ;  /* 0x000000043f287899 */ /* 0x000fd80008011405 */
.L_x_133:
[----:B------:R-:W-:Y:S01]  /*15a0*/  LOP3.LUT R0, R18, 0x80, RZ, 0xc0, !PT ;  /* 0x0000008012007812 */ /* 0x000fe200078ec0ff */
[----:B--2---:R-:W2:Y:S01]  /*15b0*/  S2UR UR7, SR_CgaCtaId ;  /* 0x00000000000779c3 */ /* 0x004ea20000008800 */
[----:B------:R-:W-:Y:S02]  /*15c0*/  UMOV UR6, 0x400 ;  /* 0x0000040000067882 */ /* 0x000fe40000000000 */
[----:B------:R-:W-:-:S06]  /*15d0*/  SHF.R.U32.HI R0, RZ, 0x7, R0 ;  /* 0x00000007ff007819 */ /* 0x000fcc0000011600 */
[----:B---3--:R-:W3:Y:S01]  /*15e0*/  SHFL.IDX PT, R0, R0, RZ, 0x1f ;  /* 0x00001fff00007589 */ /* 0x008ee200000e0000 */
[----:B--2---:R-:W-:Y:S01]  /*15f0*/  ULEA UR42, UR7, UR6, 0x18 ;  /* 0x00000006072a7291 */ /* 0x004fe2000f8ec03f */
[----:B---3--:R-:W-:-:S13]  /*1600*/  R2UR UR4, R0 ;  /* 0x00000000000472ca */ /* 0x008fda00000e0000 */
[----:B------:R-:W-:-:S04]  /*1610*/  ULEA.HI UR5, UR4, UR4, URZ, 0x1 ;  /* 0x0000000404057291 */ /* 0x000fc8000f8f083f */
[----:B------:R-:W-:-:S04]  /*1620*/  ULOP3.LUT UR5, UR5, 0x1ffffe, URZ, 0xc0, !UPT ;  /* 0x001ffffe05057892 */ /* 0x000fc8000f8ec03f */
[----:B------:R-:W-:-:S03]  /*1630*/  UIADD3 UR5, UR4, -UR5, URZ ;  /* 0x8000000504057290 */ /* 0x000fc6000fffe03f */
[----:B------:R-:W-:Y:S01]  /*1640*/  ULDC UR4, c[0x0][0x28c] ;  /* 0x0000a30000047ab9 */ /* 0x000fe20000000800 */
[----:B------:R-:W-:Y:S01]  /*1650*/  ULEA UR5, UR5, UR42, 0xb ;  /* 0x0000002a05057291 */ /* 0x000fe2000f8e583f */
[----:B------:R-:W-:-:S03]  /*1660*/  ISETP.LT.AND P0, PT, RZ, UR4, PT ;  /* 0x00000004ff007c0c */ /* 0x000fc6000bf01270 */
[----:B------:R-:W-:-:S04]  /*1670*/  UIADD3 UR5, UR5, 0x300, URZ ;  /* 0x0000030005057890 */ /* 0x000fc8000fffe03f */
[----:B------:R-:W-:-:S04]  /*1680*/  USHF.R.U32.HI UR5, URZ, 0x4, UR5 ;  /* 0x000000043f057899 */ /* 0x000fc80008011605 */
[----:B------:R-:W-:Y:S02]  /*1690*/  ULOP3.LUT UR41, UR5, 0x3fff, URZ, 0xc0, !UPT ;  /* 0x00003fff05297892 */ /* 0x000fe4000f8ec03f */
[----:B01---5:R-:W-:Y:S10]  /*16a0*/  @P0 BRA `(.L_x_18) ;  /* 0x0000000000400947 */ /* 0x023ff40003800000 */
[----:B------:R-:W-:Y:S01]  /*16b0*/  MOV R0, 0x0 ;  /* 0x0000000000007802 */ /* 0x000fe20000000f00 */
[----:B------:R-:W-:Y:S01]  /*16c0*/  ULDC.64 UR4, c[0x4][0x68] ;  /* 0x01001a0000047ab9 */ /* 0x000fe20000000a00 */
[----:B------:R-:W-:Y:S01]  /*16d0*/  ULDC.64 UR6, c[0x4][0x8] ;  /* 0x0100020000067ab9 */ /* 0x000fe20000000a00 */
[----:B01----:R-:W-:Y:S01]  /*16e0*/  IMAD.U32 R4, RZ, RZ, UR4 ;  /* 0x00000004ff047e24 */ /* 0x003fe2000f8e00ff */
[----:B------:R0:W1:Y:S01]  /*16f0*/  LDC.64 R14, c[0x4][R0] ;  /* 0x01000000000e7b82 */ /* 0x0000620000000a00 */
[----:B------:R-:W-:Y:S01]  /*1700*/  IMAD.U32 R5, RZ, RZ, UR5 ;  /* 0x00000005ff057e24 */ /* 0x000fe2000f8e00ff */
[----:B------:R-:W-:Y:S01]  /*1710*/  ULDC.64 UR4, c[0x4][0x70] ;  /* 0x01001c0000047ab9 */ /* 0x000fe20000000a00 */
[----:B------:R-:W-:Y:S02]  /*1720*/  IMAD.U32 R10, RZ, RZ, UR6 ;  /* 0x00000006ff0a7e24 */ /* 0x000fe4000f8e00ff */
[----:B------:R-:W-:Y:S02]  /*1730*/  IMAD.U32 R6, RZ, RZ, UR4 ;  /* 0x00000004ff067e24 */ /* 0x000fe4000f8e00ff */
[----:B------:R-:W-:-:S02]  /*1740*/  IMAD.U32 R7, RZ, RZ, UR5 ;  /* 0x00000005ff077e24 */ /* 0x000fc4000f8e00ff */
[----:B------:R-:W-:Y:S02]  /*1750*/  IMAD.U32 R11, RZ, RZ, UR7 ;  /* 0x00000007ff0b7e24 */ /* 0x000fe4000f8e00ff */
[----:B------:R-:W-:Y:S02]  /*1760*/  IMAD.MOV.U32 R8, RZ, RZ, 0x1e1 ;  /* 0x000001e1ff087424 */ /* 0x000fe400078e00ff */
[----:B------:R-:W-:Y:S02]  /*1770*/  IMAD.MOV.U32 R12, RZ, RZ, 0x1 ;  /* 0x00000001ff0c7424 */ /* 0x000fe400078e00ff */
[----:B0-----:R-:W-:-:S07]  /*1780*/  IMAD.MOV.U32 R13, RZ, RZ, RZ ;  /* 0x000000ffff0d7224 */ /* 0x001fce00078e00ff */
[----:B------:R-:W-:-:S07]  /*1790*/  LEPC R20, `(.L_x_18) ;  /* 0x000000001014794e */ /* 0x000fce0000000000 */
[----:B-1---5:R-:W-:Y:S05]  /*17a0*/  CALL.ABS.NOINC R14 ;  /* 0x000000000e007343 */ /* 0x022fea0003c00000 */
.L_x_18:
[----:B------:R-:W-:-:S13]  /*17b0*/  ISETP.NE.AND P0, PT, R74, 0x3, PT ;  /* 0x000000034a00780c */ /* 0x000fda0003f05270 */
[----:B------:R-:W-:Y:S05]  /*17c0*/  @!P0 BRA `(.L_x_19) ;  /* 0x0000000000048947 */ /* 0x000fea0003800000 */
[----:B------:R-:W-:Y:S01]  /*17d0*/  BPT.TRAP 0x1 ;  /* 0x000000040000795c */ /* 0x000fe20000300000 */
.L_x_19:
[----:B------:R-:W-:Y:S02]  /*17e0*/  IMAD.U32 R3, RZ, RZ, UR39 ;  /* 0x00000027ff037e24 */ /* 0x000fe4000f8e00ff */
[----:B------:R-:W-:-:S03]  /*17f0*/  IMAD.U32 R0, RZ, RZ, UR38 ;  /* 0x00000026ff007e24 */ /* 0x000fc6000f8e00ff */
[----:B------:R-:W-:Y:S02]  /*1800*/  LEA R3, R3, UR42, 0x3 ;  /* 0x0000002a03037c11 */ /* 0x000fe4000f8e18ff */
[----:B------:R-:W-:-:S04]  /*1810*/  SHF.L.U32 R0, R0, 0x1f, RZ ;  /* 0x0000001f00007819 */ /* 0x000fc800000006ff */
[----:B------:R2:W3:Y:S01]  /*1820*/  SYNCS.PHASECHK.TRANS64.TRYWAIT P1, [R3+URZ], R0 ;  /* 0x00000000030075a7 */ /* 0x0004e2000802017f */
[----:B------:R-:W-:Y:S05]  /*1830*/  @!P0 BRA `(.L_x_20) ;  /* 0x0000000000048947 */ /* 0x000fea0003800000 */
[----:B------:R-:W-:Y:S01]  /*1840*/  BPT.TRAP 0x1 ;  /* 0x000000040000795c */ /* 0x000fe20000300000 */
.L_x_20:
[----:B---3--:R-:W-:Y:S05]  /*1850*/  @P1 BRA `(.L_x_21) ;  /* 0x0000000000081947 */ /* 0x008fea0003800000 */
[----:B------:R-:W3:Y:S02]  /*1860*/  SYNCS.PHASECHK.TRANS64.TRYWAIT P1, [R3+URZ], R0 ;  /* 0x00000000030075a7 */ /* 0x000ee4000802017f */
[----:B---3--:R-:W-:Y:S05]  /*1870*/  @!P1 BRA `(.L_x_22) ;  /* 0x0000006400849947 */ /* 0x008fea0003800000 */
.L_x_21:
[----:B------:R-:W-:-:S04]  /*1880*/  UISETP.LT.AND UP0, UPT, UR40, 0x1, UPT ;  /* 0x000000012800788c */ /* 0x000fc8000bf01270 */
[----:B------:R-:W-:-:S06]  /*1890*/  USEL UR4, UR40, 0x1, UP0 ;  /* 0x0000000128047887 */ /* 0x000fcc0008000000 */
[----:B--23--:R-:W-:Y:S01]  /*18a0*/  IMAD.U32 R0, RZ, RZ, UR4 ;  /* 0x00000004ff007e24 */ /* 0x00cfe2000f8e00ff */
[----:B------:R-:W-:Y:S05]  /*18b0*/  WARPSYNC.ALL ;  /* 0x0000000000007948 */ /* 0x000fea0003800000 */
[----:B------:R-:W-:-:S04]  /*18c0*/  IADD3 R0, -R0, UR40, RZ ;  /* 0x0000002800007c10 */ /* 0x000fc8000fffe1ff */
[----:B------:R-:W-:Y:S01]  /*18d0*/  ISETP.GE.AND P1, PT, R0, 0x1, PT ;  /* 0x000000010000780c */ /* 0x000fe20003f26270 */
[----:B------:R-:W-:Y:S01]  /*18e0*/  UIADD3 UR4, UR42, 0x20300, URZ ;  /* 0x000203002a047890 */ /* 0x000fe2000fffe03f */
[----:B------:R-:W-:Y:S01]  /*18f0*/  WARPGROUP.ARRIVE ;  /* 0x00000000000079c5 */ /* 0x000fe20000000000 */
[----:B------:R-:W-:Y:S02]  /*1900*/  ULOP3.LUT UR41, UR41, 0x10000, URZ, 0xfc, !UPT ;  /* 0x0001000029297892 */ /* 0x000fe4000f8efc3f */
[----:B------:R-:W-:Y:S01]  /*1910*/  USHF.R.U32.HI UR4, URZ, 0x4, UR4 ;  /* 0x000000043f047899 */ /* 0x000fe20008011604 */
[----:B------:R-:W-:Y:S01]  /*1920*/  UMOV UR5, 0xc0000010 ;  /* 0xc000001000057882 */ /* 0x000fe20000000000 */
[----:B------:R-:W-:Y:S02]  /*1930*/  UMOV UR7, 0xc0000010 ;  /* 0xc000001000077882 */ /* 0x000fe40000000000 */
[----:B------:R-:W-:-:S04]  /*1940*/  ULOP3.LUT UR4, UR4, 0x3fff, URZ, 0xc0, !UPT ;  /* 0x00003fff04047892 */ /* 0x000fc8000f8ec03f */
[----:B------:R-:W-:Y:S02]  /*1950*/  ULOP3.LUT UR9, UR4, 0x10000, URZ, 0xfc, !UPT ;  /* 0x0001000004097892 */ /* 0x000fe4000f8efc3f */
[----:B------:R-:W-:Y:S02]  /*1960*/  ULEA UR4, UR39, UR41, 0x8 ;  /* 0x0000002927047291 */ /* 0x000fe4000f8e403f */
[----:B------:R-:W-:-:S09]  /*1970*/  UIMAD UR6, UR39, 0xc0, UR9 ;  /* 0x000000c0270678a4 */ /* 0x000fd2000f8e0209 */
[----:B------:R-:W-:Y:S03]  /*1980*/  HGMMA.64x96x16.F32.BF16 R24, gdesc[UR4], RZ, !UPT, gsb0 ;  /* 0x01600000041879f0 */ /* 0x000fe6000c0018ff */
[----:B------:R-:W-:Y:S02]  /*1990*/  WARPGROUP.DEPBAR.LE gsb0, 0x0 ;  /* 0x00008000000079c5 */ /* 0x000fe40000010000 */
[----:B------:R-:W-:Y:S05]  /*19a0*/  @!P1 BRA `(.L_x_23) ;  /* 0x0000000000c09947 */ /* 0x000fea0003800000 */
[----:B------:R-:W-:Y:S02]  /*19b0*/  UIADD3 UR4, UR39, 0x1, URZ ;  /* 0x0000000127047890 */ /* 0x000fe4000fffe03f */
[----:B------:R-:W-:Y:S02]  /*19c0*/  IMAD.U32 R3, RZ, RZ, UR39 ;  /* 0x00000027ff037e24 */ /* 0x000fe4000f8e00ff */
[----:B------:R-:W-:-:S04]  /*19d0*/  UISETP.NE.AND UP0, UPT, UR4, 0x20, UPT ;  /* 0x000000200400788c */ /* 0x000fc8000bf05270 */
[----:B------:R-:W-:Y:S02]  /*19e0*/  USEL UR5, URZ, 0x1, UP0 ;  /* 0x000000013f057887 */ /* 0x000fe40008000000 */
[----:B------:R-:W-:Y:S02]  /*19f0*/  USEL UR8, UR4, URZ, UP0 ;  /* 0x0000003f04087287 */ /* 0x000fe40008000000 */
[----:B------:R-:W-:-:S06]  /*1a00*/  ULOP3.LUT UR5, UR38, UR5, URZ, 0x3c, !UPT ;  /* 0x0000000526057292 */ /* 0x000fcc000f8e3c3f */
[----:B------:R-:W-:-:S07]  /*1a10*/  IMAD.U32 R6, RZ, RZ, UR5 ;  /* 0x00000005ff067e24 */ /* 0x000fce000f8e00ff */
.L_x_30:
[----:B------:R-:W-:Y:S05]  /*1a20*/  @!P0 BRA `(.L_x_24) ;  /* 0x0000000000048947 */ /* 0x000fea0003800000 */
[----:B------:R-:W-:Y:S01]  /*1a30*/  BPT.TRAP 0x1 ;  /* 0x000000040000795c */ /* 0x000fe20000300000 */
.L_x_24:
[----:B------:R-:W2:Y:S01]  /*1a40*/  S2UR UR5, SR_CgaCtaId ;  /* 0x00000000000579c3 */ /* 0x000ea20000008800 */
[----:B------:R-:W-:Y:S01]  /*1a50*/  UMOV UR4, 0x400 ;  /* 0x0000040000047882 */ /* 0x000fe20000000000 */
[----:B01----:R-:W-:Y:S01]  /*1a60*/  SHF.L.U32 R4, R6, 0x1f, RZ ;  /* 0x0000001f06047819 */ /* 0x003fe200000006ff */
[----:B--2---:R-:W-:-:S04]  /*1a70*/  ULEA UR10, UR5, UR4, 0x18 ;  /* 0x00000004050a7291 */ /* 0x004fc8000f8ec03f */
[----:B------:R-:W-:-:S09]  /*1a80*/  ULEA UR4, UR8, UR10, 0x3 ;  /* 0x0000000a08047291 */ /* 0x000fd2000f8e183f */
[----:B------:R0:W1:Y:S01]  /*1a90*/  SYNCS.PHASECHK.TRANS64.TRYWAIT P1, [UR4], R4 ;  /* 0x00000004ff0075a7 */ /* 0x0000620008020144 */
[----:B------:R-:W-:Y:S05]  /*1aa0*/  @!P0 BRA `(.L_x_25) ;  /* 0x0000000000048947 */ /* 0x000fea0003800000 */
[----:B------:R-:W-:Y:S01]  /*1ab0*/  BPT.TRAP 0x1 ;  /* 0x000000040000795c */ /* 0x000fe20000300000 */
.L_x_25:
[----:B-1----:R-:W-:Y:S05]  /*1ac0*/  @P1 BRA `(.L_x_26) ;  /* 0x0000000000081947 */ /* 0x002fea0003800000 */
[----:B------:R-:W1:Y:S02]  /*1ad0*/  SYNCS.PHASECHK.TRANS64.TRYWAIT P1, [UR4], R4 ;  /* 0x00000004ff0075a7 */ /* 0x000e640008020144 */
[----:B-1----:R-:W-:Y:S05]  /*1ae0*/  @!P1 BRA `(.L_x_27) ;  /* 0x0000006000fc9947 */ /* 0x002fea0003800000 */
.L_x_26:
[----:B------:R-:W-:Y:S01]  /*1af0*/  ULEA UR4, UR8, UR41, 0x8 ;  /* 0x0000002908047291 */ /* 0x000fe2000f8e403f */
[----:B------:R-:W-:Y:S01]  /*1b00*/  WARPGROUP.ARRIVE ;  /* 0x00000000000079c5 */ /* 0x000fe20000000000 */
[----:B------:R-:W-:Y:S01]  /*1b10*/  UIMAD UR6, UR8, 0xc0, UR9 ;  /* 0x000000c0080678a4 */ /* 0x000fe2000f8e0209 */
[----:B------:R-:W-:Y:S01]  /*1b20*/  UMOV UR5, 0xc0000010 ;  /* 0xc000001000057882 */ /* 0x000fe20000000000 */
[----:B------:R-:W-:-:S07]  /*1b30*/  UMOV UR7, 0xc0000010 ;  /* 0xc000001000077882 */ /* 0x000fce0000000000 */
[----:B------:R-:W-:Y:S03]  /*1b40*/  HGMMA.64x96x16.F32.BF16 R24, gdesc[UR4], R24, gsb0 ;  /* 0x01600000041879f0 */ /* 0x000fe60008001818 */
[----:B------:R-:W-:Y:S02]  /*1b50*/  WARPGROUP.DEPBAR.LE gsb0, 0x0 ;  /* 0x00008000000079c5 */ /* 0x000fe40000010000 */
[----:B------:R-:W-:Y:S05]  /*1b60*/  @!P0 BRA `(.L_x_28) ;  /* 0x0000000000048947 */ /* 0x000fea0003800000 */
[----:B------:R-:W-:Y:S01]  /*1b70*/  BPT.TRAP 0x1 ;  /* 0x000000040000795c */ /* 0x000fe20000300000 */
.L_x_28:
[----:B------:R-:W-:-:S13]  /*1b80*/  ISETP.NE.AND P1, PT, R23, RZ, PT ;  /* 0x000000ff1700720c */ /* 0x000fda0003f25270 */
[----:B01----:R-:W-:-:S05]  /*1b90*/  @P1 LEA R4, R3, UR10, 0x3 ;  /* 0x0000000a03041c11 */ /* 0x003fca000f8e18ff */
[----:B------:R-:W-:-:S05]  /*1ba0*/  @P1 VIADD R5, R4, 0x100 ;  /* 0x0000010004051836 */ /* 0x000fca0000000000 */
[----:B------:R-:W-:-:S04]  /*1bb0*/  @P1 PRMT R5, R22, 0x654, R5 ;  /* 0x0000065416051816 */ /* 0x000fc80000000005 */
[----:B------:R0:W-:Y:S01]  /*1bc0*/  @P1 SYNCS.ARRIVE.TRANS64.RED.A1T0 RZ, [R5+URZ], RZ ;  /* 0x000000ff05ff19a7 */ /* 0x0001e2000810043f */
[----:B------:R-:W-:-:S13]  /*1bd0*/  ISETP.GT.U32.AND P1, PT, R19, 0x1, PT ;  /* 0x000000011300780c */ /* 0x000fda0003f24070 */
[----:B0-----:R-:W-:Y:S05]  /*1be0*/  @P1 BRA `(.L_x_29) ;  /* 0x0000000000041947 */ /* 0x001fea0003800000 */
[----:B------:R-:W-:Y:S01]  /*1bf0*/  BPT.TRAP 0x1 ;  /* 0x000000040000795c */ /* 0x000fe20000300000 */
.L_x_29:
[----:B------:R-:W-:Y:S01]  /*1c00*/  UIADD3 UR8, UR8, 0x1, URZ ;  /* 0x0000000108087890 */ /* 0x000fe2000fffe03f */
[C---:B------:R-:W-:Y:S01]  /*1c10*/  ISETP.GT.AND P2, PT, R0.reuse, 0x1, PT ;  /* 0x000000010000780c */ /* 0x040fe20003f44270 */
[----:B------:R-:W-:Y:S02]  /*1c20*/  VIADD R3, R3, 0x1 ;  /* 0x0000000103037836 */ /* 0x000fe40000000000 */
[----:B------:R-:W-:Y:S01]  /*1c30*/  UISETP.NE.AND UP0, UPT, UR8, 0x20, UPT ;  /* 0x000000200800788c */ /* 0x000fe2000bf05270 */
[----:B------:R-:W-:Y:S02]  /*1c40*/  VIADD R0, R0, 0xffffffff ;  /* 0xffffffff00007836 */ /* 0x000fe40000000000 */
[C---:B------:R-:W-:Y:S01]  /*1c50*/  ISETP.NE.AND P1, PT, R3.reuse, 0x20, PT ;  /* 0x000000200300780c */ /* 0x040fe20003f25270 */
[----:B------:R-:W-:Y:S02]  /*1c60*/  USEL UR4, URZ, 0x1, UP0 ;  /* 0x000000013f047887 */ /* 0x000fe40008000000 */
[----:B------:R-:W-:Y:S01]  /*1c70*/  USEL UR8, UR8, URZ, UP0 ;  /* 0x0000003f08087287 */ /* 0x000fe20008000000 */
[----:B------:R-:W-:-:S03]  /*1c80*/  SEL R3, R3, RZ, P1 ;  /* 0x000000ff03037207 */ /* 0x000fc60000800000 */
[----:B------:R-:W-:Y:S01]  /*1c90*/  LOP3.LUT R6, R6, UR4, RZ, 0x3c, !PT ;  /* 0x0000000406067c12 */ /* 0x000fe2000f8e3cff */
[----:B------:R-:W-:Y:S07]  /*1ca0*/  @P2 BRA `(.L_x_30) ;  /* 0xfffffffc005c2947 */ /* 0x000fee000383ffff */
.L_x_23:
[----:B------:R-:W2:Y:S02]  /*1cb0*/  LDC R0, c[0x0][0x28c] ;  /* 0x0000a300ff007b82 */ /* 0x000ea40000000800 */
[----:B--2---:R-:W-:-:S13]  /*1cc0*/  ISETP.GE.AND P1, PT, R0, 0x1, PT ;  /* 0x000000010000780c */ /* 0x004fda0003f26270 */
[----:B------:R-:W-:Y:S05]  /*1cd0*/  @!P1 BRA `(.L_x_31) ;  /* 0x0000000000549947 */ /* 0x000fea0003800000 */
[----:B------:R-:W-:Y:S05]  /*1ce0*/  @!P0 BRA `(.L_x_32) ;  /* 0x0000000000048947 */ /* 0x000fea0003800000 */
[----:B------:R-:W-:Y:S01]  /*1cf0*/  BPT.TRAP 0x1 ;  /* 0x000000040000795c */ /* 0x000fe20000300000 */
.L_x_32:
[----:B------:R-:W-:Y:S01]  /*1d00*/  ISETP.NE.AND P0, PT, R23, RZ, PT ;  /* 0x000000ff1700720c */ /* 0x000fe20003f05270 */
[----:B------:R-:W-:Y:S01]  /*1d10*/  BSSY B0, `(.L_x_33) ;  /* 0x000000f000007945 */ /* 0x000fe20003800000 */
[----:B------:R-:W-:-:S11]  /*1d20*/  ISETP.GT.U32.AND P1, PT, R19, 0x1, PT ;  /* 0x000000011300780c */ /* 0x000fd60003f24070 */
[----:B------:R-:W-:Y:S05]  /*1d30*/  @!P0 BRA `(.L_x_34) ;  /* 0x0000000000308947 */ /* 0x000fea0003800000 */
[----:B------:R-:W2:Y:S01]  /*1d40*/  S2UR UR6, SR_CgaCtaId ;  /* 0x00000000000679c3 */ /* 0x000ea20000008800 */
[----:B------:R-:W-:Y:S01]  /*1d50*/  UISETP.LT.AND UP0, UPT, UR40, 0x1, UPT ;  /* 0x000000012800788c */ /* 0x000fe2000bf01270 */
[----:B------:R-:W-:-:S03]  /*1d60*/  UMOV UR5, 0x400 ;  /* 0x0000040000057882 */ /* 0x000fc60000000000 */
[----:B------:R-:W-:-:S04]  /*1d70*/  USEL UR4, UR40, 0x1, UP0 ;  /* 0x0000000128047887 */ /* 0x000fc80008000000 */
[----:B------:R-:W-:-:S04]  /*1d80*/  UIADD3 UR4, UR39, UR40, -UR4 ;  /* 0x0000002827047290 */ /* 0x000fc8000fffe804 */
[----:B------:R-:W-:-:S04]  /*1d90*/  USHF.L.U32 UR4, UR4, 0x3, URZ ;  /* 0x0000000304047899 */ /* 0x000fc8000800063f */
[----:B------:R-:W-:Y:S02]  /*1da0*/  ULOP3.LUT UR4, UR4, 0xf8, URZ, 0xc0, !UPT ;  /* 0x000000f804047892 */ /* 0x000fe4000f8ec03f */
[----:B--2---:R-:W-:-:S04]  /*1db0*/  ULEA UR5, UR6, UR5, 0x18 ;  /* 0x0000000506057291 */ /* 0x004fc8000f8ec03f */
[----:B------:R-:W-:-:S06]  /*1dc0*/  UIADD3 UR4, UR5, 0x100, UR4 ;  /* 0x0000010005047890 */ /* 0x000fcc000fffe004 */
[----:B------:R-:W-:-:S05]  /*1dd0*/  IMAD.U32 R3, RZ, RZ, UR4 ;  /* 0x00000004ff037e24 */ /* 0x000fca000f8e00ff */
[----:B------:R-:W-:-:S04]  /*1de0*/  PRMT R0, R22, 0x654, R3 ;  /* 0x0000065416007816 */ /* 0x000fc80000000003 */
[----:B------:R2:W-:Y:S03]  /*1df0*/  SYNCS.ARRIVE.TRANS64.RED.A1T0 RZ, [R0+URZ], RZ ;  /* 0x000000ff00ff79a7 */ /* 0x0005e6000810043f */
.L_x_34:
[----:B------:R-:W-:Y:S05]  /*1e00*/  BSYNC B0 ;  /* 0x0000000000007941 */ /* 0x000fea0003800000 */
.L_x_33:
[----:B------:R-:W-:Y:S05]  /*1e10*/  @P1 BRA `(.L_x_31) ;  /* 0x0000000000041947 */ /* 0x000fea0003800000 */
[----:B------:R-:W-:Y:S01]  /*1e20*/  BPT.TRAP 0x1 ;  /* 0x000000040000795c */ /* 0x000fe20000300000 */
.L_x_31:
[----:B------:R-:W3:Y:S01]  /*1e30*/  LDC R6, c[0x0][0x288] ;  /* 0x0000a200ff067b82 */ /* 0x000ee20000000800 */
[--C-:B--2---:R-:W-:Y:S01]  /*1e40*/  SHF.R.U32.HI R0, RZ, 0x7, R18.reuse ;  /* 0x00000007ff007819 */ /* 0x104fe20000011612 */
[----:B------:R-:W-:Y:S01]  /*1e50*/  UIADD3 UR39, UR40, UR39, URZ ;  /* 0x0000002728277290 */ /* 0x000fe2000fffe03f */
[----:B------:R-:W-:Y:S01]  /*1e60*/  SHF.R.U32.HI R3, RZ, 0x2, R18 ;  /* 0x00000002ff037819 */ /* 0x000fe20000011612 */
[----:B------:R-:W-:Y:S01]  /*1e70*/  IMAD R77, R77, 0x60, RZ ;  /* 0x000000604d4d7824 */ /* 0x000fe200078e02ff */
[----:B------:R-:W-:Y:S01]  /*1e80*/  LOP3.LUT R0, R0, 0x1, RZ, 0xc0, !PT ;  /* 0x0000000100007812 */ /* 0x000fe200078ec0ff */
[----:B------:R-:W-:Y:S01]  /*1e90*/  USHF.R.U32.HI UR4, URZ, 0x5, UR39 ;  /* 0x000000053f047899 */ /* 0x000fe20008011627 */
[C---:B01----:R-:W-:Y:S01]  /*1ea0*/  LOP3.LUT R4, R18.reuse, 0x60, RZ, 0xc0, !PT ;  /* 0x0000006012047812 */ /* 0x043fe200078ec0ff */
[----:B------:R-:W-:Y:S01]  /*1eb0*/  ULDC UR8, c[0x0][0x284] ;  /* 0x0000a10000087ab9 */ /* 0x000fe20000000800 */
[----:B------:R-:W-:Y:S01]  /*1ec0*/  LOP3.LUT R5, R18, 0x3, RZ, 0xc0, !PT ;  /* 0x0000000312057812 */ /* 0x000fe200078ec0ff */
[----:B------:R-:W-:Y:S01]  /*1ed0*/  IMAD.SHL.U32 R8, R0, 0x40, RZ ;  /* 0x0000004000087824 */ /* 0x000fe200078e00ff */
[----:B------:R-:W-:Y:S01]  /*1ee0*/  LOP3.LUT R3, R3, 0x7, RZ, 0xc0, !PT ;  /* 0x0000000703037812 */ /* 0x000fe200078ec0ff */
[----:B------:R-:W-:Y:S01]  /*1ef0*/  ULOP3.LUT UR4, UR4, 0x1, URZ, 0xc0, !UPT ;  /* 0x0000000104047892 */ /* 0x000fe2000f8ec03f */
[----:B------:R-:W-:Y:S01]  /*1f00*/  SHF.R.U32.HI R4, RZ, 0x1, R4 ;  /* 0x00000001ff047819 */ /* 0x000fe20000011604 */
[----:B------:R-:W-:Y:S01]  /*1f10*/  UISETP.GT.U32.AND UP1, UPT, UR39, 0x1f, UPT ;  /* 0x0000001f2700788c */ /* 0x000fe2000bf24070 */
[----:B------:R-:W-:Y:S01]  /*1f20*/  SHF.R.S32.HI R15, RZ, 0x1f, R75 ;  /* 0x0000001fff0f7819 */ /* 0x000fe2000001144b */
[----:B------:R-:W-:Y:S01]  /*1f30*/  UISETP.NE.U32.AND UP0, UPT, UR4, 0x1, UPT ;  /* 0x000000010400788c */ /* 0x000fe2000bf05070 */
[--C-:B------:R-:W-:Y:S01]  /*1f40*/  IADD3 R7, RZ, -R4, -R3.reuse ;  /* 0x80000004ff077210 */ /* 0x100fe20007ffe803 */
[----:B------:R-:W-:Y:S01]  /*1f50*/  ULDC.64 UR6, c[0x0][0x5d0] ;  /* 0x0001740000067ab9 */ /* 0x000fe20000000a00 */
[----:B------:R-:W-:Y:S01]  /*1f60*/  LOP3.LUT R3, R8, 0x40, R3, 0xe2, !PT ;  /* 0x0000004008037812 */ /* 0x000fe200078ee203 */
[----:B------:R-:W-:Y:S01]  /*1f70*/  IMAD.SHL.U32 R8, R18, 0x2, RZ ;  /* 0x0000000212087824 */ /* 0x000fe200078e00ff */
[----:B------:R-:W-:Y:S01]  /*1f80*/  UISETP.LT.U32.AND UP1, UPT, UR40, 0x20, UP1 ;  /* 0x000000202800788c */ /* 0x000fe20008f21070 */
[C---:B------:R-:W-:Y:S01]  /*1f90*/  IMAD.WIDE R10, R76.reuse, 0x80, RZ ;  /* 0x000000804c0a7825 */ /* 0x040fe200078e02ff */
[----:B------:R-:W-:Y:S01]  /*1fa0*/  UISETP.GT.U32.AND UP0, UPT, UR40, 0x1f, !UP0 ;  /* 0x0000001f2800788c */ /* 0x000fe2000c704070 */
[----:B---3--:R-:W-:Y:S01]  /*1fb0*/  ISETP.GE.AND P0, PT, R77, R6, PT ;  /* 0x000000064d00720c */ /* 0x008fe20003f06270 */
[----:B------:R-:W-:Y:S01]  /*1fc0*/  USEL UR5, URZ, 0x1, !UP1 ;  /* 0x000000013f057887 */ /* 0x000fe2000c800000 */
[----:B------:R-:W-:Y:S01]  /*1fd0*/  IMAD R12, R5, -0x2, R6 ;  /* 0xfffffffe050c7824 */ /* 0x000fe200078e0206 */
[----:B------:R-:W-:Y:S01]  /*1fe0*/  LOP3.LUT R8, R77, 0x6, R8, 0xf8, !PT ;  /* 0x000000064d087812 */ /* 0x000fe200078ef808 */
[----:B------:R-:W-:Y:S01]  /*1ff0*/  IMAD.SHL.U32 R5, R76, 0x80, RZ ;  /* 0x000000804c057824 */ /* 0x000fe200078e00ff */
[----:B------:R-:W-:Y:S01]  /*2000*/  USEL UR4, URZ, 0x1, !UP0 ;  /* 0x000000013f047887 */ /* 0x000fe2000c000000 */
[----:B------:R-:W-:Y:S01]  /*2010*/  IMAD R6, R15, UR6, RZ ;  /* 0x000000060f067c24 */ /* 0x000fe2000f8e02ff */
[----:B------:R-:W-:Y:S01]  /*2020*/  SHF.R.S32.HI R9, RZ, 0x1f, R8 ;  /* 0x0000001fff097819 */ /* 0x000fe20000011408 */
[----:B------:R-:W-:Y:S01]  /*2030*/  IMAD R0, R0, -0x40, R7 ;  /* 0xffffffc000007824 */ /* 0x000fe200078e0207 */
[----:B------:R-:W-:Y:S01]  /*2040*/  ISETP.GE.OR P0, PT, R5, UR8, P0 ;  /* 0x0000000805007c0c */ /* 0x000fe20008706670 */
[C---:B------:R-:W-:Y:S01]  /*2050*/  IMAD R13, R75.reuse, UR7, R6 ;  /* 0x000000074b0d7c24 */ /* 0x040fe2000f8e0206 */
[----:B------:R-:W-:Y:S01]  /*2060*/  LOP3.LUT R89, R10, R3, R4, 0xfe, !PT ;  /* 0x000000030a597212 */ /* 0x000fe200078efe04 */
[----:B------:R-:W-:Y:S01]  /*2070*/  IMAD.WIDE.U32 R6, R75, UR6, R8 ;  /* 0x000000064b067c25 */ /* 0x000fe2000f8e0008 */
[----:B------:R-:W-:Y:S01]  /*2080*/  ULOP3.LUT UR39, UR39, 0x1f, URZ, 0xc0, !UPT ;  /* 0x0000001f27277892 */ /* 0x000fe2000f8ec03f */
[----:B------:R-:W-:Y:S01]  /*2090*/  IADD3 R3, -R5, UR8, R0 ;  /* 0x0000000805037c10 */ /* 0x000fe2000fffe100 */
[----:B------:R-:W-:Y:S01]  /*20a0*/  ULOP3.LUT UR38, UR4, UR38, UR5, 0x96, !UPT ;  /* 0x0000002604267292 */ /* 0x000fe2000f8e9605 */
[----:B------:R-:W-:-:S02]  /*20b0*/  IMAD.IADD R7, R7, 0x1, R13 ;  /* 0x0000000107077824 */ /* 0x000fc400078e020d */
[----:B------:R-:W-:Y:S02]  /*20c0*/  IMAD.IADD R4, R12, 0x1, -R77 ;  /* 0x000000010c047824 */ /* 0x000fe400078e0a4d */
[----:B------:R-:W-:Y:S02]  /*20d0*/  IMAD.MOV.U32 R0, RZ, RZ, -0x1 ;  /* 0xffffffffff007424 */ /* 0x000fe400078e00ff */
[----:B------:R-:W-:Y:S05]  /*20e0*/  @P0 BRA `(.L_x_35) ;  /* 0x0000003000640947 */ /* 0x000fea0003800000 */
[----:B------:R-:W0:Y:S01]  /*20f0*/  LDC.64 R82, c[0x0][0x5c8] ;  /* 0x00017200ff527b82 */ /* 0x000e220000000a00 */
[----:B-----5:R-:W-:Y:S01]  /*2100*/  FSETP.NEU.AND P0, PT, R73, RZ, PT ;  /* 0x000000ff4900720b */ /* 0x020fe20003f0d000 */
[----:B------:R-:W-:Y:S01]  /*2110*/  BSSY B0, `(.L_x_35) ;  /* 0x0000316000007945 */ /* 0x000fe20003800000 */
[----:B------:R-:W-:-:S04]  /*2120*/  ISETP.GT.AND P2, PT, R4, RZ, PT ;  /* 0x000000ff0400720c */ /* 0x000fc80003f44270 */
[----:B------:R-:W-:Y:S01]  /*2130*/  ISETP.GT.AND P1, PT, R3, RZ, P2 ;  /* 0x000000ff0300720c */ /* 0x000fe20001724270 */
[-C--:B0-----:R-:W-:Y:S02]  /*2140*/  IMAD R12, R11, R82.reuse, RZ ;  /* 0x000000520b0c7224 */ /* 0x081fe400078e02ff */
[----:B------:R-:W-:-:S04]  /*2150*/  IMAD.WIDE.U32 R76, R89, R82, R6 ;  /* 0x00000052594c7225 */ /* 0x000fc800078e0006 */
[----:B------:R-:W-:-:S04]  /*2160*/  IMAD R5, R89, R83, R12 ;  /* 0x0000005359057224 */ /* 0x000fc800078e020c */
[----:B------:R-:W-:Y:S01]  /*2170*/  IMAD.IADD R91, R77, 0x1, R5 ;  /* 0x000000014d5b7824 */ /* 0x000fe200078e0205 */
[----:B------:R-:W-:Y:S06]  /*2180*/  @!P0 BRA `(.L_x_36) ;  /* 0x0000002000888947 */ /* 0x000fec0003800000 */
[----:B------:R-:W0:Y:S01]  /*2190*/  LDC.64 R80, c[0x0][0x5b8] ;  /* 0x00016e00ff507b82 */ /* 0x000e220000000a00 */
[----:B------:R-:W-:-:S07]  /*21a0*/  ULDC.64 UR4, c[0x0][0x5c0] ;  /* 0x0001700000047ab9 */ /* 0x000fce0000000a00 */
[----:B------:R-:W1:Y:S08]  /*21b0*/  LDC.64 R84, c[0x0][0x5b0] ;  /* 0x00016c00ff547b82 */ /* 0x000e700000000a00 */
[----:B------:R-:W2:Y:S01]  /*21c0*/  LDC.64 R86, c[0x0][0x5a8] ;  /* 0x00016a00ff567b82 */ /* 0x000ea20000000a00 */
[-C--:B0-----:R-:W-:Y:S02]  /*21d0*/  IMAD R6, R15, R80.reuse, RZ ;  /* 0x000000500f067224 */ /* 0x081fe400078e02ff */
[----:B------:R-:W-:-:S04]  /*21e0*/  IMAD.WIDE.U32 R78, R75, R80, R8 ;  /* 0x000000504b4e7225 */ /* 0x000fc800078e0008 */
[----:B------:R-:W-:Y:S02]  /*21f0*/  IMAD R77, R75, R81, R6 ;  /* 0x000000514b4d7224 */ /* 0x000fe400078e0206 */
[-C--:B-1----:R-:W-:Y:S02]  /*2200*/  IMAD R10, R11, R84.reuse, RZ ;  /* 0x000000540b0a7224 */ /* 0x082fe400078e02ff */
[----:B------:R-:W-:Y:S02]  /*2210*/  IMAD.IADD R13, R79, 0x1, R77 ;  /* 0x000000014f0d7824 */ /* 0x000fe400078e024d */
[----:B------:R-:W-:Y:S02]  /*2220*/  IMAD.MOV.U32 R12, RZ, RZ, R78 ;  /* 0x000000ffff0c7224 */ /* 0x000fe400078e004e */
[C---:B------:R-:W-:Y:S02]  /*2230*/  IMAD R81, R89.reuse, R85, R10 ;  /* 0x0000005559517224 */ /* 0x040fe400078e020a */
[----:B------:R-:W-:-:S04]  /*2240*/  IMAD.WIDE.U32 R6, R89, R84, R12 ;  /* 0x0000005459067225 */ /* 0x000fc800078e000c */
[----:B------:R-:W-:Y:S01]  /*2250*/  IMAD.IADD R5, R7, 0x1, R81 ;  /* 0x0000000107057824 */ /* 0x000fe200078e0251 */
[----:B--2---:R-:W-:-:S04]  /*2260*/  LEA R14, P0, R6, R86, 0x1 ;  /* 0x00000056060e7211 */ /* 0x004fc800078008ff */
[----:B------:R-:W-:-:S05]  /*2270*/  LEA.HI.X R15, R6, R87, R5, 0x1, P0 ;  /* 0x00000057060f7211 */ /* 0x000fca00000f0c05 */
[----:B------:R0:W2:Y:S01]  /*2280*/  @P1 LDG.E.LTC128B.U16 R5, desc[UR36][R14.64] ;  /* 0x000000240e051981 */ /* 0x0000a2000c1e1520 */
[----:B------:R-:W-:Y:S01]  /*2290*/  IMAD.WIDE.U32 R6, R89, R84, R8 ;  /* 0x0000005459067225 */ /* 0x000fe200078e0008 */
[----:B------:R-:W-:Y:S03]  /*22a0*/  BSSY B1, `(.L_x_37) ;  /* 0x0000013000017945 */ /* 0x000fe60003800000 */
[----:B------:R-:W-:Y:S02]  /*22b0*/  IMAD.IADD R7, R81, 0x1, R7 ;  /* 0x0000000151077824 */ /* 0x000fe400078e0207 */
[----:B------:R-:W-:Y:S01]  /*22c0*/  IMAD.WIDE.U32 R20, R75, R80, R6 ;  /* 0x000000504b147225 */ /* 0x000fe200078e0006 */
[----:B0-----:R-:W-:-:S03]  /*22d0*/  SHF.L.U64.HI R15, R84, 0x3, R85 ;  /* 0x00000003540f7819 */ /* 0x001fc60000010255 */
[----:B------:R-:W-:Y:S01]  /*22e0*/  IMAD.IADD R7, R77, 0x1, R21 ;  /* 0x000000014d077824 */ /* 0x000fe200078e0215 */
[----:B------:R-:W-:Y:S01]  /*22f0*/  LEA R6, P4, R20, R86, 0x1 ;  /* 0x0000005614067211 */ /* 0x000fe200078808ff */
[----:B------:R-:W-:-:S03]  /*2300*/  IMAD.SHL.U32 R14, R84, 0x8, RZ ;  /* 0x00000008540e7824 */ /* 0x000fc600078e00ff */
[----:B------:R-:W-:Y:S01]  /*2310*/  LEA.HI.X R7, R20, R87, R7, 0x1, P4 ;  /* 0x0000005714077211 */ /* 0x000fe200020f0c07 */
[----:B--2---:R-:W-:-:S04]  /*2320*/  IMAD.U32 R10, R5, 0x10000, RZ ;  /* 0x00010000050a7824 */ /* 0x004fc800078e00ff */
[----:B------:R-:W-:Y:S01]  /*2330*/  FMUL R11, R10, R73 ;  /* 0x000000490a0b7220 */ /* 0x000fe20000400000 */
[----:B------:R-:W-:-:S03]  /*2340*/  LEA R10, P0, R76, UR4, 0x1 ;  /* 0x000000044c0a7c11 */ /* 0x000fc6000f8008ff */
[----:B------:R-:W-:Y:S01]  /*2350*/  FFMA R24, R24, R72, R11 ;  /* 0x0000004818187223 */ /* 0x000fe2000000000b */
[----:B------:R-:W-:Y:S02]  /*2360*/  LEA.HI.X R11, R76, UR5, R91, 0x1, P0 ;  /* 0x000000054c0b7c11 */ /* 0x000fe400080f0c5b */
[----:B------:R-:W-:Y:S02]  /*2370*/  ISETP.GT.AND P0, PT, R4, 0x1, PT ;  /* 0x000000010400780c */ /* 0x000fe40003f04270 */
[----:B------:R-:W-:Y:S02]  /*2380*/  F2FP.BF16.F32.PACK_AB R24, RZ, R24 ;  /* 0x00000018ff18723e */ /* 0x000fe400000010ff */
[----:B------:R-:W-:-:S03]  /*2390*/  ISETP.GT.AND P3, PT, R3, RZ, P0 ;  /* 0x000000ff0300720c */ /* 0x000fc60000764270 */
[----:B------:R0:W-:Y:S10]  /*23a0*/  @P1 STG.E.U16 desc[UR36][R10.64], R24 ;  /* 0x000000180a001986 */ /* 0x0001f4000c101524 */
[----:B------:R-:W-:Y:S05]  /*23b0*/  @!P3 BRA `(.L_x_38) ;  /* 0x000000000004b947 */ /* 0x000fea0003800000 */
[----:B------:R1:W5:Y:S02]  /*23c0*/  LDG.E.LTC128B.U16 R5, desc[UR36][R6.64+0x2] ;  /* 0x0000022406057981 */ /* 0x000364000c1e1520 */
.L_x_38:
[----:B------:R-:W-:Y:S05]  /*23d0*/  BSYNC B1 ;  /* 0x0000000000017941 */ /* 0x000fea0003800000 */
.L_x_37:
[----:B-----5:R-:W-:Y:S01]  /*23e0*/  IMAD.U32 R12, R5, 0x10000, RZ ;  /* 0x00010000050c7824 */ /* 0x020fe200078e00ff */
[----:B------:R-:W-:Y:S01]  /*23f0*/  ISETP.GT.AND P2, PT, R3, 0x8, P2 ;  /* 0x000000080300780c */ /* 0x000fe20001744270 */
[----:B------:R-:W-:Y:S01]  /*2400*/  IMAD.WIDE.U32 R20, R89, R84, R14 ;  /* 0x0000005459147225 */ /* 0x000fe200078e000e */
[----:B0-----:R-:W-:-:S03]  /*2410*/  PRMT R24, R5, 0x7610, R24 ;  /* 0x0000761005187816 */ /* 0x001fc60000000018 */
[----:B------:R-:W-:Y:S01]  /*2420*/  FMUL R12, R12, R73 ;  /* 0x000000490c0c7220 */ /* 0x000fe20000400000 */
[----:B------:R-:W-:Y:S01]  /*2430*/  IMAD.IADD R81, R81, 0x1, R21 ;  /* 0x0000000151517824 */ /* 0x000fe200078e0215 */
[----:B------:R-:W-:Y:S02]  /*2440*/  IADD3 R78, P1, R78, R20, RZ ;  /* 0x000000144e4e7210 */ /* 0x000fe40007f3e0ff */
[----:B------:R-:W-:-:S03]  /*2450*/  FFMA R12, R25, R72, R12 ;  /* 0x00000048190c7223 */ /* 0x000fc6000000000c */
[----:B------:R-:W-:Y:S02]  /*2460*/  IMAD.X R13, R81, 0x1, R13, P1 ;  /* 0x00000001510d7824 */ /* 0x000fe400008e060d */
[----:B------:R-:W-:Y:S02]  /*2470*/  F2FP.BF16.F32.PACK_AB R12, RZ, R12 ;  /* 0x0000000cff0c723e */ /* 0x000fe400000010ff */
[----:B------:R-:W-:Y:S02]  /*2480*/  LEA R14, P1, R78, R86, 0x1 ;  /* 0x000000564e0e7211 */ /* 0x000fe400078208ff */
[----:B------:R-:W-:Y:S02]  /*2490*/  PRMT R21, R12, 0x7610, R21 ;  /* 0x000076100c157816 */ /* 0x000fe40000000015 */
[----:B------:R-:W-:-:S03]  /*24a0*/  LEA.HI.X R15, R78, R87, R13, 0x1, P1 ;  /* 0x000000574e0f7211 */ /* 0x000fc600008f0c0d */
[----:B------:R0:W-:Y:S04]  /*24b0*/  @P3 STG.E.U16 desc[UR36][R10.64+0x2], R21 ;  /* 0x000002150a003986 */ /* 0x0001e8000c101524 */
[----:B------:R-:W2:Y:S01]  /*24c0*/  @P2 LDG.E.LTC128B.U16 R24, desc[UR36][R14.64] ;  /* 0x000000240e182981 */ /* 0x000ea2000c1e1520 */
[----:B------:R-:W-:Y:S01]  /*24d0*/  IADD3 R20, P1, R8, R20, RZ ;  /* 0x0000001408147210 */ /* 0x000fe20007f3e0ff */
[----:B------:R-:W-:Y:S01]  /*24e0*/  BSSY B1, `(.L_x_39) ;  /* 0x0000011000017945 */ /* 0x000fe20003800000 */
[C---:B------:R-:W-:Y:S02]  /*24f0*/  SHF.L.U64.HI R13, R82.reuse, 0x4, R83 ;  /* 0x00000004520d7819 */ /* 0x040fe40000010253 */
[----:B------:R-:W-:Y:S01]  /*2500*/  ISETP.GT.AND P0, PT, R3, 0x8, P0 ;  /* 0x000000080300780c */ /* 0x000fe20000704270 */
[----:B0-----:R-:W-:Y:S01]  /*2510*/  IMAD.X R21, R9, 0x1, R81, P1 ;  /* 0x0000000109157824 */ /* 0x001fe200008e0651 */
[----:B------:R-:W-:Y:S01]  /*2520*/  LEA R12, P1, R82, R10, 0x4 ;  /* 0x0000000a520c7211 */ /* 0x000fe200078220ff */
[----:B------:R-:W-:-:S04]  /*2530*/  IMAD.WIDE.U32 R20, R75, R80, R20 ;  /* 0x000000504b147225 */ /* 0x000fc800078e0014 */
[----:B------:R-:W-:Y:S02]  /*2540*/  IMAD.X R13, R13, 0x1, R11, P1 ;  /* 0x000000010d0d7824 */ /* 0x000fe400008e060b */
[----:B------:R-:W-:Y:S02]  /*2550*/  IMAD.IADD R9, R77, 0x1, R21 ;  /* 0x000000014d097824 */ /* 0x000fe400078e0215 */
[----:B--2---:R-:W-:-:S04]  /*2560*/  IMAD.U32 R8, R24, 0x10000, RZ ;  /* 0x0001000018087824 */ /* 0x004fc800078e00ff */
[----:B------:R-:W-:Y:S01]  /*2570*/  FMUL R5, R8, R73 ;  /* 0x0000004908057220 */ /* 0x000fe20000400000 */
[----:B------:R-:W-:-:S03]  /*2580*/  LEA R8, P3, R20, R86, 0x1 ;  /* 0x0000005614087211 */ /* 0x000fc600078608ff */
[----:B------:R-:W-:Y:S01]  /*2590*/  FFMA R5, R26, R72, R5 ;  /* 0x000000481a057223 */ /* 0x000fe20000000005 */
[----:B------:R-:W-:-:S04]  /*25a0*/  LEA.HI.X R9, R20, R87, R9, 0x1, P3 ;  /* 0x0000005714097211 */ /* 0x000fc800018f0c09 */
[----:B------:R-:W-:-:S05]  /*25b0*/  F2FP.BF16.F32.PACK_AB R5, RZ, R5 ;  /* 0x00000005ff05723e */ /* 0x000fca00000010ff */
[----:B------:R0:W-:Y:S01]  /*25c0*/  @P2 STG.E.U16 desc[UR36][R12.64], R5 ;  /* 0x000000050c002986 */ /* 0x0001e2000c101524 */
[----:B------:R-:W-:Y:S05]  /*25d0*/  @!P0 BRA `(.L_x_40) ;  /* 0x0000000000048947 */ /* 0x000fea0003800000 */
[----:B------:R2:W5:Y:S02]  /*25e0*/  LDG.E.LTC128B.U16 R24, desc[UR36][R8.64+0x2] ;  /* 0x0000022408187981 */ /* 0x000564000c1e1520 */
.L_x_40:
[----:B------:R-:W-:Y:S05]  /*25f0*/  BSYNC B1 ;  /* 0x0000000000017941 */ /* 0x000fea0003800000 */
.L_x_39:
[----:B-----5:R-:W-:Y:S01]  /*2600*/  IMAD.U32 R14, R24, 0x10000, RZ ;  /* 0x00010000180e7824 */ /* 0x020fe200078e00ff */
[----:B------:R-:W-:Y:S01]  /*2610*/  ISETP.GT.AND P1, PT, R4, 0x8, PT ;  /* 0x000000080400780c */ /* 0x000fe20003f24270 */
[----:B------:R-:W-:Y:S02]  /*2620*/  BSSY B1, `(.L_x_41) ;  /* 0x0000008000017945 */ /* 0x000fe40003800000 */
[----:B------:R-:W-:Y:S01]  /*2630*/  FMUL R14, R14, R73 ;  /* 0x000000490e0e7220 */ /* 0x000fe20000400000 */
[----:B------:R-:W-:-:S03]  /*2640*/  ISETP.GT.AND P2, PT, R3, RZ, P1 ;  /* 0x000000ff0300720c */ /* 0x000fc60000f44270 */
[----:B------:R-:W-:-:S05]  /*2650*/  FFMA R14, R27, R72, R14 ;  /* 0x000000481b0e7223 */ /* 0x000fca000000000e */
[----:B------:R-:W-:-:S05]  /*2660*/  F2FP.BF16.F32.PACK_AB R14, RZ, R14 ;  /* 0x0000000eff0e723e */ /* 0x000fca00000010ff */
[----:B------:R3:W-:Y:S01]  /*2670*/  @P0 STG.E.U16 desc[UR36][R12.64+0x2], R14 ;  /* 0x0000020e0c000986 */ /* 0x0007e2000c101524 */
[----:B------:R-:W-:Y:S05]  /*2680*/  @!P2 BRA `(.L_x_42) ;  /* 0x000000000004a947 */ /* 0x000fea0003800000 */
[----:B------:R4:W5:Y:S02]  /*2690*/  LDG.E.LTC128B.U16 R24, desc[UR36][R6.64+0x10] ;  /* 0x0000102406187981 */ /* 0x000964000c1e1520 */
.L_x_42:
[----:B------:R-:W-:Y:S05]  /*26a0*/  BSYNC B1 ;  /* 0x0000000000017941 */ /* 0x000fea0003800000 */
.L_x_41:
[----:B---3-5:R-:W-:Y:S01]  /*26b0*/  IMAD.U32 R14, R24, 0x10000, RZ ;  /* 0x00010000180e7824 */ /* 0x028fe200078e00ff */
[----:B------:R-:W-:Y:S01]  /*26c0*/  ISETP.GT.AND P0, PT, R4, 0x9, PT ;  /* 0x000000090400780c */ /* 0x000fe20003f04270 */
[----:B------:R-:W-:Y:S02]  /*26d0*/  BSSY B1, `(.L_x_43) ;  /* 0x0000008000017945 */ /* 0x000fe40003800000 */
[----:B0-----:R-:W-:Y:S01]  /*26e0*/  FMUL R5, R14, R73 ;  /* 0x000000490e057220 */ /* 0x001fe20000400000 */
[----:B------:R-:W-:-:S03]  /*26f0*/  ISETP.GT.AND P3, PT, R3, RZ, P0 ;  /* 0x000000ff0300720c */ /* 0x000fc60000764270 */
[----:B------:R-:W-:-:S05]  /*2700*/  FFMA R5, R28, R72, R5 ;  /* 0x000000481c057223 */ /* 0x000fca0000000005 */
[----:B------:R-:W-:-:S05]  /*2710*/  F2FP.BF16.F32.PACK_AB R5, RZ, R5 ;  /* 0x00000005ff05723e */ /* 0x000fca00000010ff */
[----:B------:R0:W-:Y:S01]  /*2720*/  @P2 STG.E.U16 desc[UR36][R10.64+0x10], R5 ;  /* 0x000010050a002986 */ /* 0x0001e2000c101524 */
[----:B------:R-:W-:Y:S05]  /*2730*/  @!P3 BRA `(.L_x_44) ;  /* 0x000000000004b947 */ /* 0x000fea0003800000 */
[----:B------:R3:W5:Y:S02]  /*2740*/  LDG.E.LTC128B.U16 R24, desc[UR36][R6.64+0x12] ;  /* 0x0000122406187981 */ /* 0x000764000c1e1520 */
.L_x_44:
[----:B------:R-:W-:Y:S05]  /*2750*/  BSYNC B1 ;  /* 0x0000000000017941 */ /* 0x000fea0003800000 */
.L_x_43:
[----:B-----5:R-:W-:Y:S01]  /*2760*/  IMAD.U32 R14, R24, 0x10000, RZ ;  /* 0x00010000180e7824 */ /* 0x020fe200078e00ff */
[----:B------:R-:W-:Y:S01]  /*2770*/  ISETP.GT.AND P1, PT, R3, 0x8, P1 ;  /* 0x000000080300780c */ /* 0x000fe20000f24270 */
[----:B------:R-:W-:Y:S02]  /*2780*/  BSSY B1, `(.L_x_45) ;  /* 0x0000007000017945 */ /* 0x000fe40003800000 */
[----:B------:R-:W-:-:S04]  /*2790*/  FMUL R14, R14, R73 ;  /* 0x000000490e0e7220 */ /* 0x000fc80000400000 */
[----:B------:R-:W-:-:S05]  /*27a0*/  FFMA R14, R29, R72, R14 ;  /* 0x000000481d0e7223 */ /* 0x000fca000000000e */
[----:B------:R-:W-:-:S05]  /*27b0*/  F2FP.BF16.F32.PACK_AB R14, RZ, R14 ;  /* 0x0000000eff0e723e */ /* 0x000fca00000010ff */
[----:B------:R0:W-:Y:S01]  /*27c0*/  @P3 STG.E.U16 desc[UR36][R10.64+0x12], R14 ;  /* 0x0000120e0a003986 */ /* 0x0001e2000c101524 */
[----:B------:R-:W-:Y:S05]  /*27d0*/  @!P1 BRA `(.L_x_46) ;  /* 0x0000000000049947 */ /* 0x000fea0003800000 */
[----:B------:R0:W5:Y:S02]  /*27e0*/  LDG.E.LTC128B.U16 R24, desc[UR36][R8.64+0x10] ;  /* 0x0000102408187981 */ /* 0x000164000c1e1520 */
.L_x_46:
[----:B------:R-:W-:Y:S05]  /*27f0*/  BSYNC B1 ;  /* 0x0000000000017941 */ /* 0x000fea0003800000 */
.L_x_45:
[----:B0----5:R-:W-:Y:S01]  /*2800*/  IMAD.U32 R14, R24, 0x10000, RZ ;  /* 0x00010000180e7824 */ /* 0x021fe200078e00ff */
        /* <DEDUP_REMOVED lines=8> */
.L_x_48:
[----:B------:R-:W-:Y:S05]  /*2890*/  BSYNC B1 ;  /* 0x0000000000017941 */ /* 0x000fea0003800000 */
.L_x_47:
        /* <DEDUP_REMOVED lines=10> */
.L_x_50:
[----:B------:R-:W-:Y:S05]  /*2940*/  BSYNC B1 ;  /* 0x0000000000017941 */ /* 0x000fea0003800000 */
.L_x_49:
[----:B0----5:R-:W-:Y:S01]  /*2950*/  IMAD.U32 R14, R24, 0x10000, RZ ;  /* 0x00010000180e7824 */ /* 0x021fe200078e00ff */
        /* <DEDUP_REMOVED lines=9> */
.L_x_52:
[----:B------:R-:W-:Y:S05]  /*29f0*/  BSYNC B1 ;  /* 0x0000000000017941 */ /* 0x000fea0003800000 */
.L_x_51:
        /* <DEDUP_REMOVED lines=9> */
.L_x_54:
[----:B------:R-:W-:Y:S05]  /*2a90*/  BSYNC B1 ;  /* 0x0000000000017941 */ /* 0x000fea0003800000 */
.L_x_53:
        /* <DEDUP_REMOVED lines=9> */
.L_x_56:
[----:B------:R-:W-:Y:S05]  /*2b30*/  BSYNC B1 ;  /* 0x0000000000017941 */ /* 0x000fea0003800000 */
.L_x_55:
        /* <DEDUP_REMOVED lines=10> */
.L_x_58:
[----:B------:R-:W-:Y:S05]  /*2be0*/  BSYNC B1 ;  /* 0x0000000000017941 */ /* 0x000fea0003800000 */
.L_x_57:
        /* <DEDUP_REMOVED lines=10> */
.L_x_60:
[----:B------:R-:W-:Y:S05]  /*2c90*/  BSYNC B1 ;  /* 0x0000000000017941 */ /* 0x000fea0003800000 */
.L_x_59:
        /* <DEDUP_REMOVED lines=9> */
.L_x_62:
[----:B------:R-:W-:Y:S05]  /*2d30*/  BSYNC B1 ;  /* 0x0000000000017941 */ /* 0x000fea0003800000 */
.L_x_61:
        /* <DEDUP_REMOVED lines=9> */
.L_x_64:
[----:B------:R-:W-:Y:S05]  /*2dd0*/  BSYNC B1 ;  /* 0x0000000000017941 */ /* 0x000fea0003800000 */
.L_x_63:
        /* <DEDUP_REMOVED lines=10> */
.L_x_66:
[----:B------:R-:W-:Y:S05]  /*2e80*/  BSYNC B1 ;  /* 0x0000000000017941 */ /* 0x000fea0003800000 */
.L_x_65:
        /* <DEDUP_REMOVED lines=10> */
.L_x_68:
[----:B------:R-:W-:Y:S05]  /*2f30*/  BSYNC B1 ;  /* 0x0000000000017941 */ /* 0x000fea0003800000 */
.L_x_67:
        /* <DEDUP_REMOVED lines=9> */
.L_x_70:
[----:B------:R-:W-:Y:S05]  /*2fd0*/  BSYNC B1 ;  /* 0x0000000000017941 */ /* 0x000fea0003800000 */
.L_x_69:
        /* <DEDUP_REMOVED lines=9> */
.L_x_72:
[----:B------:R-:W-:Y:S05]  /*3070*/  BSYNC B1 ;  /* 0x0000000000017941 */ /* 0x000fea0003800000 */
.L_x_71:
        /* <DEDUP_REMOVED lines=10> */
.L_x_74:
[----:B------:R-:W-:Y:S05]  /*3120*/  BSYNC B1 ;  /* 0x0000000000017941 */ /* 0x000fea0003800000 */
.L_x_73:
        /* <DEDUP_REMOVED lines=10> */
.L_x_76:
[----:B------:R-:W-:Y:S05]  /*31d0*/  BSYNC B1 ;  /* 0x0000000000017941 */ /* 0x000fea0003800000 */
.L_x_75:
        /* <DEDUP_REMOVED lines=9> */
.L_x_78:
[----:B------:R-:W-:Y:S05]  /*3270*/  BSYNC B1 ;  /* 0x0000000000017941 */ /* 0x000fea0003800000 */
.L_x_77:
        /* <DEDUP_REMOVED lines=9> */
.L_x_80:
[----:B------:R-:W-:Y:S05]  /*3310*/  BSYNC B1 ;  /* 0x0000000000017941 */ /* 0x000fea0003800000 */
.L_x_79:
        /* <DEDUP_REMOVED lines=10> */
.L_x_82:
[----:B------:R-:W-:Y:S05]  /*33c0*/  BSYNC B1 ;  /* 0x0000000000017941 */ /* 0x000fea0003800000 */
.L_x_81:
        /* <DEDUP_REMOVED lines=10> */
.L_x_84:
[----:B------:R-:W-:Y:S05]  /*3470*/  BSYNC B1 ;  /* 0x0000000000017941 */ /* 0x000fea0003800000 */
.L_x_83:
        /* <DEDUP_REMOVED lines=9> */
.L_x_86:
[----:B------:R-:W-:Y:S05]  /*3510*/  BSYNC B1 ;  /* 0x0000000000017941 */ /* 0x000fea0003800000 */
.L_x_85:
        /* <DEDUP_REMOVED lines=9> */
.L_x_88:
[----:B------:R-:W-:Y:S05]  /*35b0*/  BSYNC B1 ;  /* 0x0000000000017941 */ /* 0x000fea0003800000 */
.L_x_87:
        /* <DEDUP_REMOVED lines=10> */
.L_x_90:
[----:B------:R-:W-:Y:S05]  /*3660*/  BSYNC B1 ;  /* 0x0000000000017941 */ /* 0x000fea0003800000 */
.L_x_89:
        /* <DEDUP_REMOVED lines=10> */
.L_x_92:
[----:B------:R-:W-:Y:S05]  /*3710*/  BSYNC B1 ;  /* 0x0000000000017941 */ /* 0x000fea0003800000 */
.L_x_91:
        /* <DEDUP_REMOVED lines=9> */
.L_x_94:
[----:B------:R-:W-:Y:S05]  /*37b0*/  BSYNC B1 ;  /* 0x0000000000017941 */ /* 0x000fea0003800000 */
.L_x_93:
        /* <DEDUP_REMOVED lines=9> */
.L_x_96:
[----:B------:R-:W-:Y:S05]  /*3850*/  BSYNC B1 ;  /* 0x0000000000017941 */ /* 0x000fea0003800000 */
.L_x_95:
        /* <DEDUP_REMOVED lines=10> */
.L_x_98:
[----:B------:R-:W-:Y:S05]  /*3900*/  BSYNC B1 ;  /* 0x0000000000017941 */ /* 0x000fea0003800000 */
.L_x_97:
        /* <DEDUP_REMOVED lines=10> */
.L_x_100:
[----:B------:R-:W-:Y:S05]  /*39b0*/  BSYNC B1 ;  /* 0x0000000000017941 */ /* 0x000fea0003800000 */
.L_x_99:
        /* <DEDUP_REMOVED lines=9> */
.L_x_102:
[----:B------:R-:W-:Y:S05]  /*3a50*/  BSYNC B1 ;  /* 0x0000000000017941 */ /* 0x000fea0003800000 */
.L_x_101:
        /* <DEDUP_REMOVED lines=9> */
.L_x_104:
[----:B------:R-:W-:Y:S05]  /*3af0*/  BSYNC B1 ;  /* 0x0000000000017941 */ /* 0x000fea0003800000 */
.L_x_103:
        /* <DEDUP_REMOVED lines=10> */
.L_x_106:
[----:B------:R-:W-:Y:S05]  /*3ba0*/  BSYNC B1 ;  /* 0x0000000000017941 */ /* 0x000fea0003800000 */
.L_x_105:
        /* <DEDUP_REMOVED lines=10> */
.L_x_108:
[----:B------:R-:W-:Y:S05]  /*3c50*/  BSYNC B1 ;  /* 0x0000000000017941 */ /* 0x000fea0003800000 */
.L_x_107:
        /* <DEDUP_REMOVED lines=9> */
.L_x_110:
[----:B------:R-:W-:Y:S05]  /*3cf0*/  BSYNC B1 ;  /* 0x0000000000017941 */ /* 0x000fea0003800000 */
.L_x_109:
        /* <DEDUP_REMOVED lines=9> */
.L_x_112:
[----:B------:R-:W-:Y:S05]  /*3d90*/  BSYNC B1 ;  /* 0x0000000000017941 */ /* 0x000fea0003800000 */
.L_x_111:
        /* <DEDUP_REMOVED lines=10> */
.L_x_114:
[----:B------:R-:W-:Y:S05]  /*3e40*/  BSYNC B1 ;  /* 0x0000000000017941 */ /* 0x000fea0003800000 */
.L_x_113:
        /* <DEDUP_REMOVED lines=10> */
.L_x_116:
[----:B------:R-:W-:Y:S05]  /*3ef0*/  BSYNC B1 ;  /* 0x0000000000017941 */ /* 0x000fea0003800000 */
.L_x_115:
        /* <DEDUP_REMOVED lines=9> */
.L_x_118:
[----:B------:R-:W-:Y:S05]  /*3f90*/  BSYNC B1 ;  /* 0x0000000000017941 */ /* 0x000fea0003800000 */
.L_x_117:
        /* <DEDUP_REMOVED lines=9> */
.L_x_120:
[----:B------:R-:W-:Y:S05]  /*4030*/  BSYNC B1 ;  /* 0x0000000000017941 */ /* 0x000fea0003800000 */
.L_x_119:
        /* <DEDUP_REMOVED lines=10> */
.L_x_122:
[----:B------:R-:W-:Y:S05]  /*40e0*/  BSYNC B1 ;  /* 0x0000000000017941 */ /* 0x000fea0003800000 */
.L_x_121:
[----:B0----5:R-:W-:Y:S01]  /*40f0*/  IMAD.U32 R14, R24, 0x10000, RZ ;  /* 0x00010000180e7824 */ /* 0x021fe200078e00ff */
[----:B------:R-:W-:Y:S01]  /*4100*/  ISETP.GT.AND P0, PT, R4, 0x59, PT ;  /* 0x000000590400780c */ /* 0x000fe20003f04270 */
[----:B------:R-:W-:Y:S01]  /*4110*/  @P2 IMAD.MOV.U32 R4, RZ, RZ, R10 ;  /* 0x000000ffff042224 */ /* 0x000fe200078e000a */
[----:B------:R-:W-:Y:S01]  /*4120*/  BSSY B1, `(.L_x_123) ;  /* 0x000000a000017945 */ /* 0x000fe20003800000 */
[----:B------:R-:W-:Y:S01]  /*4130*/  FMUL R5, R14, R73 ;  /* 0x000000490e057220 */ /* 0x000fe20000400000 */
[----:B------:R-:W-:-:S03]  /*4140*/  ISETP.GT.AND P3, PT, R3, RZ, P0 ;  /* 0x000000ff0300720c */ /* 0x000fc60000764270 */
[----:B------:R-:W-:-:S05]  /*4150*/  FFMA R5, R68, R72, R5 ;  /* 0x0000004844057223 */ /* 0x000fca0000000005 */
[----:B------:R-:W-:-:S04]  /*4160*/  F2FP.BF16.F32.PACK_AB R5, RZ, R5 ;  /* 0x00000005ff05723e */ /* 0x000fc800000010ff */
[----:B------:R-:W-:Y:S01]  /*4170*/  PRMT R14, R5, 0x7610, R14 ;  /* 0x00007610050e7816 */ /* 0x000fe2000000000e */
[----:B------:R-:W-:-:S05]  /*4180*/  @P2 IMAD.MOV.U32 R5, RZ, RZ, R11 ;  /* 0x000000ffff052224 */ /* 0x000fca00078e000b */
[----:B------:R0:W-:Y:S01]  /*4190*/  @P2 STG.E.U16 desc[UR36][R4.64+0xb0], R14 ;  /* 0x0000b00e04002986 */ /* 0x0001e2000c101524 */
[----:B------:R-:W-:Y:S05]  /*41a0*/  @!P3 BRA `(.L_x_124) ;  /* 0x000000000004b947 */ /* 0x000fea0003800000 */
[----:B------:R0:W5:Y:S02]  /*41b0*/  LDG.E.LTC128B.U16 R24, desc[UR36][R6.64+0xb2] ;  /* 0x0000b22406187981 */ /* 0x000164000c1e1520 */
.L_x_124:
[----:B------:R-:W-:Y:S05]  /*41c0*/  BSYNC B1 ;  /* 0x0000000000017941 */ /* 0x000fea0003800000 */
.L_x_123:
        /* <DEDUP_REMOVED lines=9> */
.L_x_126:
[----:B------:R-:W-:Y:S05]  /*4260*/  BSYNC B1 ;  /* 0x0000000000017941 */ /* 0x000fea0003800000 */
.L_x_125:
[----:B0----5:R-:W-:Y:S01]  /*4270*/  IMAD.U32 R4, R24, 0x10000, RZ ;  /* 0x0001000018047824 */ /* 0x021fe200078e00ff */
[----:B------:R-:W-:Y:S01]  /*4280*/  ISETP.GT.AND P0, PT, R3, 0x8, P0 ;  /* 0x000000080300780c */ /* 0x000fe20000704270 */
[----:B------:R-:W-:Y:S02]  /*4290*/  BSSY B1, `(.L_x_127) ;  /* 0x000000a000017945 */ /* 0x000fe40003800000 */
[----:B------:R-:W-:Y:S01]  /*42a0*/  FMUL R5, R4, R73 ;  /* 0x0000004904057220 */ /* 0x000fe20000400000 */
[----:B------:R-:W-:-:S03]  /*42b0*/  @P1 IMAD.MOV.U32 R4, RZ, RZ, R12 ;  /* 0x000000ffff041224 */ /* 0x000fc600078e000c */
[----:B------:R-:W-:-:S05]  /*42c0*/  FFMA R5, R70, R72, R5 ;  /* 0x0000004846057223 */ /* 0x000fca0000000005 */
[----:B------:R-:W-:-:S04]  /*42d0*/  F2FP.BF16.F32.PACK_AB R5, RZ, R5 ;  /* 0x00000005ff05723e */ /* 0x000fc800000010ff */
[----:B-1-34-:R-:W-:Y:S01]  /*42e0*/  PRMT R6, R5, 0x7610, R6 ;  /* 0x0000761005067816 */ /* 0x01afe20000000006 */
[----:B------:R-:W-:-:S05]  /*42f0*/  @P1 IMAD.MOV.U32 R5, RZ, RZ, R13 ;  /* 0x000000ffff051224 */ /* 0x000fca00078e000d */
[----:B------:R0:W-:Y:S01]  /*4300*/  @P1 STG.E.U16 desc[UR36][R4.64+0xb0], R6 ;  /* 0x0000b00604001986 */ /* 0x0001e2000c101524 */
[----:B------:R-:W-:Y:S05]  /*4310*/  @!P0 BRA `(.L_x_128) ;  /* 0x0000000000048947 */ /* 0x000fea0003800000 */
[----:B------:R1:W5:Y:S02]  /*4320*/  LDG.E.LTC128B.U16 R24, desc[UR36][R8.64+0xb2] ;  /* 0x0000b22408187981 */ /* 0x000364000c1e1520 */
.L_x_128:
[----:B------:R-:W-:Y:S05]  /*4330*/  BSYNC B1 ;  /* 0x0000000000017941 */ /* 0x000fea0003800000 */
.L_x_127:
[----:B------:R-:W-:Y:S05]  /*4340*/  @!P0 BRA `(.L_x_129) ;  /* 0x0000000c00c88947 */ /* 0x000fea0003800000 */
[----:B-----5:R-:W-:-:S04]  /*4350*/  IMAD.U32 R24, R24, 0x10000, RZ ;  /* 0x0001000018187824 */ /* 0x020fc800078e00ff */
[----:B------:R-:W-:-:S04]  /*4360*/  FMUL R24, R24, R73 ;  /* 0x0000004918187220 */ /* 0x000fc80000400000 */
[----:B------:R-:W-:-:S05]  /*4370*/  FFMA R24, R71, R72, R24 ;  /* 0x0000004847187223 */ /* 0x000fca0000000018 */
[----:B------:R-:W-:-:S05]  /*4380*/  F2FP.BF16.F32.PACK_AB R24, RZ, R24 ;  /* 0x00000018ff18723e */ /* 0x000fca00000010ff */
[----:B------:R3:W-:Y:S01]  /*4390*/  STG.E.U16 desc[UR36][R12.64+0xb2], R24 ;  /* 0x0000b2180c007986 */ /* 0x0007e2000c101524 */
[----:B------:R-:W-:Y:S05]  /*43a0*/  BRA `(.L_x_129) ;  /* 0x0000000c00b07947 */ /* 0x000fea0003800000 */
.L_x_36:
[----:B------:R-:W-:Y:S01]  /*43b0*/  ISETP.GT.AND P0, PT, R4, 0x1, PT ;  /* 0x000000010400780c */ /* 0x000fe20003f04270 */
[----:B------:R-:W-:Y:S01]  /*43c0*/  ULDC.64 UR4, c[0x0][0x5c0] ;  /* 0x0001700000047ab9 */ /* 0x000fe20000000a00 */
[-C--:B------:R-:W-:Y:S01]  /*43d0*/  FMUL R24, R24, R72.reuse ;  /* 0x0000004818187220 */ /* 0x080fe20000400000 */
[-C--:B------:R-:W-:Y:S01]  /*43e0*/  FMUL R25, R25, R72.reuse ;  /* 0x0000004819197220 */ /* 0x080fe20000400000 */
[----:B------:R-:W-:Y:S01]  /*43f0*/  ISETP.GT.AND P3, PT, R3, RZ, P0 ;  /* 0x000000ff0300720c */ /* 0x000fe20000764270 */
[-C--:B------:R-:W-:Y:S01]  /*4400*/  FMUL R26, R26, R72.reuse ;  /* 0x000000481a1a7220 */ /* 0x080fe20000400000 */
[----:B------:R-:W-:Y:S01]  /*4410*/  LEA R6, P4, R76, UR4, 0x1 ;  /* 0x000000044c067c11 */ /* 0x000fe2000f8808ff */
[----:B------:R-:W-:Y:S01]  /*4420*/  FMUL R27, R27, R72 ;  /* 0x000000481b1b7220 */ /* 0x000fe20000400000 */
[----:B------:R-:W-:Y:S01]  /*4430*/  F2FP.BF16.F32.PACK_AB R24, RZ, R24 ;  /* 0x00000018ff18723e */ /* 0x000fe200000010ff */
[-C--:B------:R-:W-:Y:S01]  /*4440*/  FMUL R28, R28, R72.reuse ;  /* 0x000000481c1c7220 */ /* 0x080fe20000400000 */
[----:B------:R-:W-:Y:S01]  /*4450*/  LEA.HI.X R7, R76, UR5, R91, 0x1, P4 ;  /* 0x000000054c077c11 */ /* 0x000fe2000a0f0c5b */
[-C--:B------:R-:W-:Y:S01]  /*4460*/  FMUL R29, R29, R72.reuse ;  /* 0x000000481d1d7220 */ /* 0x080fe20000400000 */
[----:B------:R-:W-:Y:S01]  /*4470*/  F2FP.BF16.F32.PACK_AB R25, RZ, R25 ;  /* 0x00000019ff19723e */ /* 0x000fe200000010ff */
[-C--:B------:R-:W-:Y:S01]  /*4480*/  FMUL R30, R30, R72.reuse ;  /* 0x000000481e1e7220 */ /* 0x080fe20000400000 */
[----:B------:R-:W-:Y:S01]  /*4490*/  SHF.L.U64.HI R83, R82, 0x4, R83 ;  /* 0x0000000452537819 */ /* 0x000fe20000010253 */
[----:B------:R-:W-:Y:S01]  /*44a0*/  @P1 STG.E.U16 desc[UR36][R6.64], R24 ;  /* 0x0000001806001986 */ /* 0x000fe2000c101524 */
[----:B------:R-:W-:Y:S01]  /*44b0*/  ISETP.GT.AND P1, PT, R4, 0x8, PT ;  /* 0x000000080400780c */ /* 0x000fe20003f24270 */
[----:B------:R-:W-:Y:S01]  /*44c0*/  FMUL R31, R31, R72 ;  /* 0x000000481f1f7220 */ /* 0x000fe20000400000 */
[C---:B------:R-:W-:Y:S01]  /*44d0*/  ISETP.GT.AND P4, PT, R3.reuse, 0x8, P0 ;  /* 0x000000080300780c */ /* 0x040fe20000784270 */
[----:B------:R-:W-:Y:S01]  /*44e0*/  @P3 STG.E.U16 desc[UR36][R6.64+0x2], R25 ;  /* 0x0000021906003986 */ /* 0x000fe2000c101524 */
[----:B------:R-:W-:Y:S01]  /*44f0*/  LEA R8, P3, R82, R6, 0x4 ;  /* 0x0000000652087211 */ /* 0x000fe200078620ff */
[-C--:B------:R-:W-:Y:S01]  /*4500*/  FMUL R32, R32, R72.reuse ;  /* 0x0000004820207220 */ /* 0x080fe20000400000 */
[----:B------:R-:W-:Y:S01]  /*4510*/  ISETP.GT.AND P2, PT, R3, 0x8, P2 ;  /* 0x000000080300780c */ /* 0x000fe20001744270 */
[-C--:B------:R-:W-:Y:S01]  /*4520*/  FMUL R33, R33, R72.reuse ;  /* 0x0000004821217220 */ /* 0x080fe20000400000 */
[----:B------:R-:W-:Y:S01]  /*4530*/  ISETP.GT.AND P0, PT, R4, 0x9, PT ;  /* 0x000000090400780c */ /* 0x000fe20003f04270 */
[----:B------:R-:W-:Y:S01]  /*4540*/  IMAD.X R9, R83, 0x1, R7, P3 ;  /* 0x0000000153097824 */ /* 0x000fe200018e0607 */
[C---:B------:R-:W-:Y:S01]  /*4550*/  ISETP.GT.AND P5, PT, R3.reuse, RZ, P1 ;  /* 0x000000ff0300720c */ /* 0x040fe20000fa4270 */
[-C--:B------:R-:W-:Y:S01]  /*4560*/  FMUL R34, R34, R72.reuse ;  /* 0x0000004822227220 */ /* 0x080fe20000400000 */
[----:B------:R-:W-:Y:S01]  /*4570*/  ISETP.GT.AND P3, PT, R3, RZ, P0 ;  /* 0x000000ff0300720c */ /* 0x000fe20000764270 */
[----:B------:R-:W-:Y:S01]  /*4580*/  FMUL R35, R35, R72 ;  /* 0x0000004823237220 */ /* 0x000fe20000400000 */
[----:B------:R-:W-:Y:S01]  /*4590*/  F2FP.BF16.F32.PACK_AB R26, RZ, R26 ;  /* 0x0000001aff1a723e */ /* 0x000fe200000010ff */
[-C--:B------:R-:W-:Y:S01]  /*45a0*/  FMUL R36, R36, R72.reuse ;  /* 0x0000004824247220 */ /* 0x080fe20000400000 */
[----:B------:R-:W-:Y:S01]  /*45b0*/  F2FP.BF16.F32.PACK_AB R27, RZ, R27 ;  /* 0x0000001bff1b723e */ /* 0x000fe200000010ff */
[----:B------:R-:W-:Y:S01]  /*45c0*/  FMUL R37, R37, R72 ;  /* 0x0000004825257220 */ /* 0x000fe20000400000 */
[----:B------:R-:W-:Y:S01]  /*45d0*/  F2FP.BF16.F32.PACK_AB R28, RZ, R28 ;  /* 0x0000001cff1c723e */ /* 0x000fe200000010ff */
[----:B------:R-:W-:Y:S01]  /*45e0*/  @P2 STG.E.U16 desc[UR36][R8.64], R26 ;  /* 0x0000001a08002986 */ /* 0x000fe2000c101524 */
[----:B------:R-:W-:Y:S01]  /*45f0*/  F2FP.BF16.F32.PACK_AB R29, RZ, R29 ;  /* 0x0000001dff1d723e */ /* 0x000fe200000010ff */
[-C--:B------:R-:W-:Y:S01]  /*4600*/  FMUL R38, R38, R72.reuse ;  /* 0x0000004826267220 */ /* 0x080fe20000400000 */
[----:B------:R-:W-:Y:S01]  /*4610*/  ISETP.GT.AND P2, PT, R3, 0x8, P1 ;  /* 0x000000080300780c */ /* 0x000fe20000f44270 */
[----:B------:R-:W-:Y:S01]  /*4620*/  @P4 STG.E.U16 desc[UR36][R8.64+0x2], R27 ;  /* 0x0000021b08004986 */ /* 0x000fe2000c101524 */
[----:B------:R-:W-:Y:S01]  /*4630*/  ISETP.GT.AND P1, PT, R4, 0x10, PT ;  /* 0x000000100400780c */ /* 0x000fe20003f24270 */
[----:B------:R-:W-:Y:S01]  /*4640*/  FMUL R39, R39, R72 ;  /* 0x0000004827277220 */ /* 0x000fe20000400000 */
[----:B------:R-:W-:Y:S01]  /*4650*/  F2FP.BF16.F32.PACK_AB R30, RZ, R30 ;  /* 0x0000001eff1e723e */ /* 0x000fe200000010ff */
[----:B------:R-:W-:Y:S01]  /*4660*/  @P5 STG.E.U16 desc[UR36][R6.64+0x10], R28 ;  /* 0x0000101c06005986 */ /* 0x000fe2000c101524 */
[C---:B------:R-:W-:Y:S01]  /*4670*/  ISETP.GT.AND P4, PT, R3.reuse, RZ, P1 ;  /* 0x000000ff0300720c */ /* 0x040fe20000f84270 */
[-C--:B------:R-:W-:Y:S01]  /*4680*/  FMUL R40, R40, R72.reuse ;  /* 0x0000004828287220 */ /* 0x080fe20000400000 */
[----:B------:R-:W-:Y:S01]  /*4690*/  F2FP.BF16.F32.PACK_AB R31, RZ, R31 ;  /* 0x0000001fff1f723e */ /* 0x000fe200000010ff */
[----:B------:R-:W-:Y:S01]  /*46a0*/  @P3 STG.E.U16 desc[UR36][R6.64+0x12], R29 ;  /* 0x0000121d06003986 */ /* 0x000fe2000c101524 */
[----:B------:R-:W-:Y:S01]  /*46b0*/  ISETP.GT.AND P3, PT, R3, 0x8, P0 ;  /* 0x000000080300780c */ /* 0x000fe20000764270 */
[----:B------:R-:W-:Y:S01]  /*46c0*/  FMUL R41, R41, R72 ;  /* 0x0000004829297220 */ /* 0x000fe20000400000 */
[----:B------:R-:W-:Y:S01]  /*46d0*/  ISETP.GT.AND P0, PT, R4, 0x11, PT ;  /* 0x000000110400780c */ /* 0x000fe20003f04270 */
[----:B------:R-:W-:Y:S01]  /*46e0*/  @P2 STG.E.U16 desc[UR36][R8.64+0x10], R30 ;  /* 0x0000101e08002986 */ /* 0x000fe2000c101524 */
[----:B------:R-:W-:Y:S01]  /*46f0*/  F2FP.BF16.F32.PACK_AB R32, RZ, R32 ;  /* 0x00000020ff20723e */ /* 0x000fe200000010ff */
[-C--:B------:R-:W-:Y:S01]  /*4700*/  FMUL R42, R42, R72.reuse ;  /* 0x000000482a2a7220 */ /* 0x080fe20000400000 */
[----:B------:R-:W-:Y:S01]  /*4710*/  ISETP.GT.AND P5, PT, R3, RZ, P0 ;  /* 0x000000ff0300720c */ /* 0x000fe200007a4270 */
[-C--:B------:R-:W-:Y:S01]  /*4720*/  FMUL R43, R43, R72.reuse ;  /* 0x000000482b2b7220 */ /* 0x080fe20000400000 */
[----:B------:R-:W-:Y:S01]  /*4730*/  ISETP.GT.AND P2, PT, R3, 0x8, P1 ;  /* 0x000000080300780c */ /* 0x000fe20000f44270 */
[-C--:B------:R-:W-:Y:S01]  /*4740*/  FMUL R44, R44, R72.reuse ;  /* 0x000000482c2c7220 */ /* 0x080fe20000400000 */
[----:B------:R-:W-:Y:S01]  /*4750*/  ISETP.GT.AND P1, PT, R4, 0x18, PT ;  /* 0x000000180400780c */ /* 0x000fe20003f24270 */
[-C--:B------:R-:W-:Y:S01]  /*4760*/  FMUL R45, R45, R72.reuse ;  /* 0x000000482d2d7220 */ /* 0x080fe20000400000 */
[----:B------:R-:W-:Y:S01]  /*4770*/  F2FP.BF16.F32.PACK_AB R33, RZ, R33 ;  /* 0x00000021ff21723e */ /* 0x000fe200000010ff */
[----:B------:R-:W-:Y:S01]  /*4780*/  @P3 STG.E.U16 desc[UR36][R8.64+0x12], R31 ;  /* 0x0000121f08003986 */ /* 0x000fe2000c101524 */
[C---:B------:R-:W-:Y:S01]  /*4790*/  ISETP.GT.AND P3, PT, R3.reuse, 0x8, P0 ;  /* 0x000000080300780c */ /* 0x040fe20000764270 */
[-C--:B------:R-:W-:Y:S01]  /*47a0*/  FMUL R46, R46, R72.reuse ;  /* 0x000000482e2e7220 */ /* 0x080fe20000400000 */
[----:B------:R-:W-:Y:S01]  /*47b0*/  ISETP.GT.AND P0, PT, R4, 0x19, PT ;  /* 0x000000190400780c */ /* 0x000fe20003f04270 */
[----:B------:R-:W-:Y:S01]  /*47c0*/  @P4 STG.E.U16 desc[UR36][R6.64+0x20], R32 ;  /* 0x0000202006004986 */ /* 0x000fe2000c101524 */
[----:B------:R-:W-:Y:S01]  /*47d0*/  ISETP.GT.AND P4, PT, R3, RZ, P1 ;  /* 0x000000ff0300720c */ /* 0x000fe20000f84270 */
[----:B------:R-:W-:Y:S01]  /*47e0*/  FMUL R47, R47, R72 ;  /* 0x000000482f2f7220 */ /* 0x000fe20000400000 */
[----:B------:R-:W-:Y:S01]  /*47f0*/  F2FP.BF16.F32.PACK_AB R34, RZ, R34 ;  /* 0x00000022ff22723e */ /* 0x000fe200000010ff */
[----:B------:R-:W-:Y:S01]  /*4800*/  @P5 STG.E.U16 desc[UR36][R6.64+0x22], R33 ;  /* 0x0000222106005986 */ /* 0x000fe2000c101524 */
[----:B------:R-:W-:Y:S01]  /*4810*/  ISETP.GT.AND P5, PT, R3, RZ, P0 ;  /* 0x000000ff0300720c */ /* 0x000fe200007a4270 */
[----:B------:R-:W-:Y:S01]  /*4820*/  FMUL R48, R48, R72 ;  /* 0x0000004830307220 */ /* 0x000fe20000400000 */
[----:B------:R-:W-:Y:S01]  /*4830*/  F2FP.BF16.F32.PACK_AB R35, RZ, R35 ;  /* 0x00000023ff23723e */ /* 0x000fe200000010ff */
[----:B------:R-:W-:Y:S01]  /*4840*/  @P2 STG.E.U16 desc[UR36][R8.64+0x20], R34 ;  /* 0x0000202208002986 */ /* 0x000fe2000c101524 */
[----:B------:R-:W-:Y:S01]  /*4850*/  F2FP.BF16.F32.PACK_AB R36, RZ, R36 ;  /* 0x00000024ff24723e */ /* 0x000fe200000010ff */
[-C--:B------:R-:W-:Y:S01]  /*4860*/  FMUL R49, R49, R72.reuse ;  /* 0x0000004831317220 */ /* 0x080fe20000400000 */
[C---:B------:R-:W-:Y:S01]  /*4870*/  ISETP.GT.AND P2, PT, R3.reuse, 0x8, P1 ;  /* 0x000000080300780c */ /* 0x040fe20000f44270 */
[----:B------:R-:W-:Y:S01]  /*4880*/  @P3 STG.E.U16 desc[UR36][R8.64+0x22], R35 ;  /* 0x0000222308003986 */ /* 0x000fe2000c101524 */
[----:B------:R-:W-:Y:S01]  /*4890*/  ISETP.GT.AND P1, PT, R4, 0x20, PT ;  /* 0x000000200400780c */ /* 0x000fe20003f24270 */
[-C--:B------:R-:W-:Y:S01]  /*48a0*/  FMUL R50, R50, R72.reuse ;  /* 0x0000004832327220 */ /* 0x080fe20000400000 */
[----:B------:R-:W-:Y:S01]  /*48b0*/  F2FP.BF16.F32.PACK_AB R37, RZ, R37 ;  /* 0x00000025ff25723e */ /* 0x000fe200000010ff */
[----:B------:R-:W-:Y:S01]  /*48c0*/  @P4 STG.E.U16 desc[UR36][R6.64+0x30], R36 ;  /* 0x0000302406004986 */ /* 0x000fe2000c101524 */
[----:B------:R-:W-:Y:S01]  /*48d0*/  ISETP.GT.AND P3, PT, R3, 0x8, P0 ;  /* 0x000000080300780c */ /* 0x000fe20000764270 */
[-C--:B------:R-:W-:Y:S01]  /*48e0*/  FMUL R51, R51, R72.reuse ;  /* 0x0000004833337220 */ /* 0x080fe20000400000 */
[----:B------:R-:W-:Y:S01]  /*48f0*/  ISETP.GT.AND P0, PT, R4, 0x21, PT ;  /* 0x000000210400780c */ /* 0x000fe20003f04270 */
[----:B------:R-:W-:Y:S01]  /*4900*/  @P5 STG.E.U16 desc[UR36][R6.64+0x32], R37 ;  /* 0x0000322506005986 */ /* 0x000fe2000c101524 */
[----:B------:R-:W-:Y:S01]  /*4910*/  ISETP.GT.AND P4, PT, R3, RZ, P1 ;  /* 0x000000ff0300720c */ /* 0x000fe20000f84270 */
[----:B------:R-:W-:Y:S01]  /*4920*/  FMUL R52, R52, R72 ;  /* 0x0000004834347220 */ /* 0x000fe20000400000 */
[----:B------:R-:W-:Y:S01]  /*4930*/  F2FP.BF16.F32.PACK_AB R38, RZ, R38 ;  /* 0x00000026ff26723e */ /* 0x000fe200000010ff */
[-C--:B------:R-:W-:Y:S01]  /*4940*/  FMUL R53, R53, R72.reuse ;  /* 0x0000004835357220 */ /* 0x080fe20000400000 */
        /* <DEDUP_REMOVED lines=59> */
[----:B------:R-:W-:Y:S01]  /*4d00*/  FMUL R71, R71, R72 ;  /* 0x0000004847477220 */ /* 0x000fe20000400000 */
[----:B------:R-:W-:-:S02]  /*4d10*/  ISETP.GT.AND P5, PT, R3, RZ, P0 ;  /* 0x000000ff0300720c */ /* 0x000fc400007a4270 */
[----:B------:R-:W-:Y:S01]  /*4d20*/  F2FP.BF16.F32.PACK_AB R51, RZ, R51 ;  /* 0x00000033ff33723e */ /* 0x000fe200000010ff */
[----:B------:R-:W-:Y:S01]  /*4d30*/  @P2 STG.E.U16 desc[UR36][R8.64+0x60], R50 ;  /* 0x0000603208002986 */ /* 0x000fe2000c101524 */
[----:B------:R-:W-:Y:S02]  /*4d40*/  F2FP.BF16.F32.PACK_AB R52, RZ, R52 ;  /* 0x00000034ff34723e */ /* 0x000fe400000010ff */
[C---:B------:R-:W-:Y:S01]  /*4d50*/  ISETP.GT.AND P2, PT, R3.reuse, 0x8, P1 ;  /* 0x000000080300780c */ /* 0x040fe20000f44270 */
[----:B------:R-:W-:Y:S01]  /*4d60*/  @P3 STG.E.U16 desc[UR36][R8.64+0x62], R51 ;  /* 0x0000623308003986 */ /* 0x000fe2000c101524 */
[----:B------:R-:W-:Y:S02]  /*4d70*/  ISETP.GT.AND P1, PT, R4, 0x40, PT ;  /* 0x000000400400780c */ /* 0x000fe40003f24270 */
[----:B------:R-:W-:Y:S01]  /*4d80*/  F2FP.BF16.F32.PACK_AB R53, RZ, R53 ;  /* 0x00000035ff35723e */ /* 0x000fe200000010ff */
[----:B------:R-:W-:Y:S01]  /*4d90*/  @P4 STG.E.U16 desc[UR36][R6.64+0x70], R52 ;  /* 0x0000703406004986 */ /* 0x000fe2000c101524 */
[----:B------:R-:W-:-:S02]  /*4da0*/  ISETP.GT.AND P3, PT, R3, 0x8, P0 ;  /* 0x000000080300780c */ /* 0x000fc40000764270 */
[----:B------:R-:W-:Y:S01]  /*4db0*/  ISETP.GT.AND P0, PT, R4, 0x41, PT ;  /* 0x000000410400780c */ /* 0x000fe20003f04270 */
[----:B------:R-:W-:Y:S01]  /*4dc0*/  @P5 STG.E.U16 desc[UR36][R6.64+0x72], R53 ;  /* 0x0000723506005986 */ /* 0x000fe2000c101524 */
[C---:B------:R-:W-:Y:S02]  /*4dd0*/  ISETP.GT.AND P4, PT, R3.reuse, RZ, P1 ;  /* 0x000000ff0300720c */ /* 0x040fe40000f84270 */
[----:B------:R-:W-:Y:S02]  /*4de0*/  ISETP.GT.AND P5, PT, R3, RZ, P0 ;  /* 0x000000ff0300720c */ /* 0x000fe400007a4270 */
[----:B------:R-:W-:Y:S02]  /*4df0*/  F2FP.BF16.F32.PACK_AB R54, RZ, R54 ;  /* 0x00000036ff36723e */ /* 0x000fe400000010ff */
[----:B------:R-:W-:Y:S02]  /*4e00*/  F2FP.BF16.F32.PACK_AB R55, RZ, R55 ;  /* 0x00000037ff37723e */ /* 0x000fe400000010ff */
[----:B------:R-:W-:Y:S01]  /*4e10*/  F2FP.BF16.F32.PACK_AB R56, RZ, R56 ;  /* 0x00000038ff38723e */ /* 0x000fe200000010ff */
[----:B------:R-:W-:Y:S01]  /*4e20*/  @P2 STG.E.U16 desc[UR36][R8.64+0x70], R54 ;  /* 0x0000703608002986 */ /* 0x000fe2000c101524 */
[----:B------:R-:W-:-:S02]  /*4e30*/  F2FP.BF16.F32.PACK_AB R57, RZ, R57 ;  /* 0x00000039ff39723e */ /* 0x000fc400000010ff */
[C---:B------:R-:W-:Y:S01]  /*4e40*/  ISETP.GT.AND P1, PT, R3.reuse, 0x8, P1 ;  /* 0x000000080300780c */ /* 0x040fe20000f24270 */
[----:B------:R-:W-:Y:S01]  /*4e50*/  @P3 STG.E.U16 desc[UR36][R8.64+0x72], R55 ;  /* 0x0000723708003986 */ /* 0x000fe2000c101524 */
[C---:B------:R-:W-:Y:S02]  /*4e60*/  ISETP.GT.AND P2, PT, R3.reuse, 0x8, P0 ;  /* 0x000000080300780c */ /* 0x040fe40000744270 */
[C---:B------:R-:W-:Y:S01]  /*4e70*/  ISETP.GT.AND P0, PT, R4.reuse, 0x49, PT ;  /* 0x000000490400780c */ /* 0x040fe20003f04270 */
[----:B------:R-:W-:Y:S01]  /*4e80*/  @P4 STG.E.U16 desc[UR36][R6.64+0x80], R56 ;  /* 0x0000803806004986 */ /* 0x000fe2000c101524 */
[----:B------:R-:W-:Y:S02]  /*4e90*/  ISETP.GT.AND P4, PT, R4, 0x48, PT ;  /* 0x000000480400780c */ /* 0x000fe40003f84270 */
[----:B------:R-:W-:Y:S01]  /*4ea0*/  F2FP.BF16.F32.PACK_AB R58, RZ, R58 ;  /* 0x0000003aff3a723e */ /* 0x000fe200000010ff */
[----:B------:R-:W-:Y:S01]  /*4eb0*/  @P5 STG.E.U16 desc[UR36][R6.64+0x82], R57 ;  /* 0x0000823906005986 */ /* 0x000fe2000c101524 */
[----:B------:R-:W-:-:S02]  /*4ec0*/  ISETP.GT.AND P5, PT, R3, RZ, P4 ;  /* 0x000000ff0300720c */ /* 0x000fc400027a4270 */
[C---:B------:R-:W-:Y:S01]  /*4ed0*/  ISETP.GT.AND P3, PT, R3.reuse, RZ, P0 ;  /* 0x000000ff0300720c */ /* 0x040fe20000764270 */
[----:B------:R-:W-:Y:S01]  /*4ee0*/  @P1 STG.E.U16 desc[UR36][R8.64+0x80], R58 ;  /* 0x0000803a08001986 */ /* 0x000fe2000c101524 */
[----:B------:R-:W-:Y:S02]  /*4ef0*/  F2FP.BF16.F32.PACK_AB R59, RZ, R59 ;  /* 0x0000003bff3b723e */ /* 0x000fe400000010ff */
[----:B------:R-:W-:Y:S02]  /*4f00*/  F2FP.BF16.F32.PACK_AB R60, RZ, R60 ;  /* 0x0000003cff3c723e */ /* 0x000fe400000010ff */
[C---:B------:R-:W-:Y:S01]  /*4f10*/  ISETP.GT.AND P4, PT, R3.reuse, 0x8, P4 ;  /* 0x000000080300780c */ /* 0x040fe20002784270 */
[----:B------:R-:W-:Y:S01]  /*4f20*/  @P2 STG.E.U16 desc[UR36][R8.64+0x82], R59 ;  /* 0x0000823b08002986 */ /* 0x000fe2000c101524 */
[----:B------:R-:W-:Y:S02]  /*4f30*/  F2FP.BF16.F32.PACK_AB R61, RZ, R61 ;  /* 0x0000003dff3d723e */ /* 0x000fe400000010ff */
[----:B------:R-:W-:Y:S01]  /*4f40*/  ISETP.GT.AND P2, PT, R4, 0x51, PT ;  /* 0x000000510400780c */ /* 0x000fe20003f44270 */
[----:B------:R-:W-:Y:S01]  /*4f50*/  @P5 STG.E.U16 desc[UR36][R6.64+0x90], R60 ;  /* 0x0000903c06005986 */ /* 0x000fe2000c101524 */
[----:B------:R-:W-:-:S02]  /*4f60*/  ISETP.GT.AND P5, PT, R3, 0x8, P0 ;  /* 0x000000080300780c */ /* 0x000fc400007a4270 */
[C---:B------:R-:W-:Y:S01]  /*4f70*/  ISETP.GT.AND P1, PT, R4.reuse, 0x58, PT ;  /* 0x000000580400780c */ /* 0x040fe20003f24270 */
[----:B------:R-:W-:Y:S01]  /*4f80*/  @P3 STG.E.U16 desc[UR36][R6.64+0x92], R61 ;  /* 0x0000923d06003986 */ /* 0x000fe2000c101524 */
[C---:B------:R-:W-:Y:S02]  /*4f90*/  ISETP.GT.AND P3, PT, R4.reuse, 0x50, PT ;  /* 0x000000500400780c */ /* 0x040fe40003f64270 */
[----:B------:R-:W-:Y:S01]  /*4fa0*/  ISETP.GT.AND P0, PT, R4, 0x59, PT ;  /* 0x000000590400780c */ /* 0x000fe20003f04270 */
[----:B------:R-:W-:Y:S01]  /*4fb0*/  @P4 IMAD.MOV.U32 R4, RZ, RZ, R8 ;  /* 0x000000ffff044224 */ /* 0x000fe200078e0008 */
[----:B------:R-:W-:Y:S01]  /*4fc0*/  F2FP.BF16.F32.PACK_AB R62, RZ, R62 ;  /* 0x0000003eff3e723e */ /* 0x000fe200000010ff */
[----:B------:R-:W-:Y:S01]  /*4fd0*/  @P4 IMAD.MOV.U32 R5, RZ, RZ, R9 ;  /* 0x000000ffff054224 */ /* 0x000fe200078e0009 */
[----:B------:R-:W-:Y:S02]  /*4fe0*/  F2FP.BF16.F32.PACK_AB R63, RZ, R63 ;  /* 0x0000003fff3f723e */ /* 0x000fe400000010ff */
[----:B------:R-:W-:-:S02]  /*4ff0*/  F2FP.BF16.F32.PACK_AB R64, RZ, R64 ;  /* 0x00000040ff40723e */ /* 0x000fc400000010ff */
[----:B------:R0:W-:Y:S01]  /*5000*/  @P4 STG.E.U16 desc[UR36][R4.64+0x90], R62 ;  /* 0x0000903e04004986 */ /* 0x0001e2000c101524 */
[C---:B------:R-:W-:Y:S02]  /*5010*/  ISETP.GT.AND P4, PT, R3.reuse, RZ, P2 ;  /* 0x000000ff0300720c */ /* 0x040fe40001784270 */
[----:B------:R-:W-:Y:S02]  /*5020*/  F2FP.BF16.F32.PACK_AB R65, RZ, R65 ;  /* 0x00000041ff41723e */ /* 0x000fe400000010ff */
[----:B------:R-:W-:Y:S02]  /*5030*/  ISETP.GT.AND P2, PT, R3, 0x8, P2 ;  /* 0x000000080300780c */ /* 0x000fe40001744270 */
[----:B------:R-:W-:Y:S02]  /*5040*/  F2FP.BF16.F32.PACK_AB R66, RZ, R66 ;  /* 0x00000042ff42723e */ /* 0x000fe400000010ff */
[----:B------:R-:W-:Y:S02]  /*5050*/  F2FP.BF16.F32.PACK_AB R67, RZ, R67 ;  /* 0x00000043ff43723e */ /* 0x000fe400000010ff */
[----:B------:R-:W-:Y:S01]  /*5060*/  F2FP.BF16.F32.PACK_AB R68, RZ, R68 ;  /* 0x00000044ff44723e */ /* 0x000fe200000010ff */
[----:B0-----:R-:W-:Y:S01]  /*5070*/  @P5 IMAD.MOV.U32 R4, RZ, RZ, R8 ;  /* 0x000000ffff045224 */ /* 0x001fe200078e0008 */
[----:B------:R-:W-:Y:S01]  /*5080*/  F2FP.BF16.F32.PACK_AB R69, RZ, R69 ;  /* 0x00000045ff45723e */ /* 0x000fe200000010ff */
[----:B------:R-:W-:Y:S01]  /*5090*/  @P5 IMAD.MOV.U32 R5, RZ, RZ, R9 ;  /* 0x000000ffff055224 */ /* 0x000fe200078e0009 */
[----:B------:R-:W-:-:S02]  /*50a0*/  F2FP.BF16.F32.PACK_AB R70, RZ, R70 ;  /* 0x00000046ff46723e */ /* 0x000fc400000010ff */
[----:B------:R-:W-:Y:S02]  /*50b0*/  F2FP.BF16.F32.PACK_AB R71, RZ, R71 ;  /* 0x00000047ff47723e */ /* 0x000fe400000010ff */
[----:B------:R0:W-:Y:S01]  /*50c0*/  @P5 STG.E.U16 desc[UR36][R4.64+0x92], R63 ;  /* 0x0000923f04005986 */ /* 0x0001e2000c101524 */
[C---:B------:R-:W-:Y:S02]  /*50d0*/  ISETP.GT.AND P5, PT, R3.reuse, RZ, P3 ;  /* 0x000000ff0300720c */ /* 0x040fe40001fa4270 */
[----:B------:R-:W-:-:S11]  /*50e0*/  ISETP.GT.AND P3, PT, R3, 0x8, P3 ;  /* 0x000000080300780c */ /* 0x000fd60001f64270 */
[----:B0-----:R-:W-:Y:S02]  /*50f0*/  @P5 IMAD.MOV.U32 R4, RZ, RZ, R6 ;  /* 0x000000ffff045224 */ /* 0x001fe400078e0006 */
[----:B------:R-:W-:-:S05]  /*5100*/  @P5 IMAD.MOV.U32 R5, RZ, RZ, R7 ;  /* 0x000000ffff055224 */ /* 0x000fca00078e0007 */
[----:B------:R0:W-:Y:S01]  /*5110*/  @P5 STG.E.U16 desc[UR36][R4.64+0xa0], R64 ;  /* 0x0000a04004005986 */ /* 0x0001e2000c101524 */
[C---:B------:R-:W-:Y:S02]  /*5120*/  ISETP.GT.AND P5, PT, R3.reuse, RZ, P0 ;  /* 0x000000ff0300720c */ /* 0x040fe400007a4270 */
[----:B------:R-:W-:Y:S01]  /*5130*/  ISETP.GT.AND P0, PT, R3, 0x8, P0 ;  /* 0x000000080300780c */ /* 0x000fe20000704270 */
[----:B0-----:R-:W-:Y:S02]  /*5140*/  @P4 IMAD.MOV.U32 R4, RZ, RZ, R6 ;  /* 0x000000ffff044224 */ /* 0x001fe400078e0006 */
[----:B------:R-:W-:-:S05]  /*5150*/  @P4 IMAD.MOV.U32 R5, RZ, RZ, R7 ;  /* 0x000000ffff054224 */ /* 0x000fca00078e0007 */
[----:B------:R0:W-:Y:S01]  /*5160*/  @P4 STG.E.U16 desc[UR36][R4.64+0xa2], R65 ;  /* 0x0000a24104004986 */ /* 0x0001e2000c101524 */
[C---:B------:R-:W-:Y:S02]  /*5170*/  ISETP.GT.AND P4, PT, R3.reuse, RZ, P1 ;  /* 0x000000ff0300720c */ /* 0x040fe40000f84270 */
[----:B------:R-:W-:Y:S01]  /*5180*/  ISETP.GT.AND P1, PT, R3, 0x8, P1 ;  /* 0x000000080300780c */ /* 0x000fe20000f24270 */
[----:B0-----:R-:W-:Y:S02]  /*5190*/  @P3 IMAD.MOV.U32 R4, RZ, RZ, R8 ;  /* 0x000000ffff043224 */ /* 0x001fe400078e0008 */
[----:B------:R-:W-:-:S05]  /*51a0*/  @P3 IMAD.MOV.U32 R5, RZ, RZ, R9 ;  /* 0x000000ffff053224 */ /* 0x000fca00078e0009 */
[----:B------:R0:W-:Y:S02]  /*51b0*/  @P3 STG.E.U16 desc[UR36][R4.64+0xa0], R66 ;  /* 0x0000a04204003986 */ /* 0x0001e4000c101524 */
[----:B0-----:R-:W-:Y:S02]  /*51c0*/  @P2 IMAD.MOV.U32 R4, RZ, RZ, R8 ;  /* 0x000000ffff042224 */ /* 0x001fe400078e0008 */
[----:B------:R-:W-:-:S05]  /*51d0*/  @P2 IMAD.MOV.U32 R5, RZ, RZ, R9 ;  /* 0x000000ffff052224 */ /* 0x000fca00078e0009 */
[----:B------:R0:W-:Y:S02]  /*51e0*/  @P2 STG.E.U16 desc[UR36][R4.64+0xa2], R67 ;  /* 0x0000a24304002986 */ /* 0x0001e4000c101524 */
[----:B0-----:R-:W-:Y:S02]  /*51f0*/  @P4 IMAD.MOV.U32 R4, RZ, RZ, R6 ;  /* 0x000000ffff044224 */ /* 0x001fe400078e0006 */
[----:B------:R-:W-:-:S05]  /*5200*/  @P4 IMAD.MOV.U32 R5, RZ, RZ, R7 ;  /* 0x000000ffff054224 */ /* 0x000fca00078e0007 */
[----:B------:R0:W-:Y:S04]  /*5210*/  @P4 STG.E.U16 desc[UR36][R4.64+0xb0], R68 ;  /* 0x0000b04404004986 */ /* 0x0001e8000c101524 */
[----:B------:R1:W-:Y:S01]  /*5220*/  @P5 STG.E.U16 desc[UR36][R6.64+0xb2], R69 ;  /* 0x0000b24506005986 */ /* 0x0003e2000c101524 */
[----:B0-----:R-:W-:Y:S02]  /*5230*/  @P1 IMAD.MOV.U32 R4, RZ, RZ, R8 ;  /* 0x000000ffff041224 */ /* 0x001fe400078e0008 */
[----:B------:R-:W-:-:S05]  /*5240*/  @P1 IMAD.MOV.U32 R5, RZ, RZ, R9 ;  /* 0x000000ffff051224 */ /* 0x000fca00078e0009 */
[----:B------:R1:W-:Y:S04]  /*5250*/  @P1 STG.E.U16 desc[UR36][R4.64+0xb0], R70 ;  /* 0x0000b04604001986 */ /* 0x0003e8000c101524 */
[----:B------:R1:W-:Y:S02]  /*5260*/  @P0 STG.E.U16 desc[UR36][R8.64+0xb2], R71 ;  /* 0x0000b24708000986 */ /* 0x0003e4000c101524 */
.L_x_129:
[----:B------:R-:W-:Y:S05]  /*5270*/  BSYNC B0 ;  /* 0x0000000000007941 */ /* 0x000fea0003800000 */
.L_x_35:
[----:B------:R-:W-:Y:S01]  /*5280*/  ULDC UR4, c[0x0][0xc] ;  /* 0x0000030000047ab9 */ /* 0x000fe20000000800 */
[----:B------:R-:W-:Y:S01]  /*5290*/  ULDC UR5, c[0x0][0x10] ;  /* 0x0000040000057ab9 */ /* 0x000fe20000000800 */
[----:B------:R-:W4:Y:S01]  /*52a0*/  LDC R3, c[0x0][0x14] ;  /* 0x00000500ff037b82 */ /* 0x000f220000000800 */
[----:B------:R-:W-:Y:S01]  /*52b0*/  UIMAD.WIDE.U32 UR4, UR4, UR5, URZ ;  /* 0x00000005040472a5 */ /* 0x000fe2000f8e003f */
[----:B------:R-:W-:Y:S02]  /*52c0*/  IMAD.MOV.U32 R77, RZ, RZ, -0x1 ;  /* 0xffffffffff4d7424 */ /* 0x000fe400078e00ff */
[----:B------:R-:W-:-:S03]  /*52d0*/  IMAD.MOV.U32 R75, RZ, RZ, -0x1 ;  /* 0xffffffffff4b7424 */ /* 0x000fc600078e00ff */
[----:B----4-:R-:W-:-:S04]  /*52e0*/  IMAD.WIDE.U32 R16, R3, UR4, R16 ;  /* 0x0000000403107c25 */ /* 0x010fc8000f8e0010 */
[----:B------:R-:W-:Y:S01]  /*52f0*/  IMAD R3, R3, UR5, RZ ;  /* 0x0000000503037c24 */ /* 0x000fe2000f8e02ff */
[----:B------:R-:W-:Y:S02]  /*5300*/  ULDC.64 UR4, c[0x0][0x650] ;  /* 0x0001940000047ab9 */ /* 0x000fe40000000a00 */
[----:B------:R-:W-:Y:S01]  /*5310*/  ISETP.GE.U32.AND P0, PT, R16, UR4, PT ;  /* 0x0000000410007c0c */ /* 0x000fe2000bf06070 */
[--C-:B------:R-:W-:Y:S01]  /*5320*/  IMAD.IADD R17, R17, 0x1, R3.reuse ;  /* 0x0000000111117824 */ /* 0x100fe200078e0203 */
[----:B------:R-:W-:-:S04]  /*5330*/  PRMT R3, RZ, 0x7610, R3 ;  /* 0x00007610ff037816 */ /* 0x000fc80000000003 */
[----:B------:R-:W-:-:S13]  /*5340*/  ISETP.GE.U32.AND.EX P0, PT, R17, UR5, PT, P0 ;  /* 0x0000000511007c0c */ /* 0x000fda000bf06100 */
[----:B------:R-:W-:Y:S05]  /*5350*/  @P0 BRA `(.L_x_130) ;  /* 0x0000000400640947 */ /* 0x000fea0003800000 */
[----:B---3--:R-:W3:Y:S01]  /*5360*/  S2R R12, SR_CTAID.X ;  /* 0x00000000000c7919 */ /* 0x008ee20000002500 */
[----:B------:R-:W4:Y:S01]  /*5370*/  LDC.64 R10, c[0x0][0x628] ;  /* 0x00018a00ff0a7b82 */ /* 0x000f220000000a00 */
[----:B------:R-:W-:Y:S01]  /*5380*/  ULDC UR4, c[0x0][0x150] ;  /* 0x0000540000047ab9 */ /* 0x000fe20000000800 */
[----:B-12---:R-:W-:Y:S01]  /*5390*/  IMAD.MOV.U32 R8, RZ, RZ, R16 ;  /* 0x000000ffff087224 */ /* 0x006fe200078e0010 */
[----:B-----5:R-:W1:Y:S01]  /*53a0*/  S2R R24, SR_CTAID.Y ;  /* 0x0000000000187919 */ /* 0x020e620000002600 */
[----:B------:R-:W-:-:S04]  /*53b0*/  IMAD.MOV.U32 R9, RZ, RZ, R17 ;  /* 0x000000ffff097224 */ /* 0x000fc800078e0011 */
[----:B------:R-:W2:Y:S08]  /*53c0*/  LDC R21, c[0x0][0x144] ;  /* 0x00005100ff157b82 */ /* 0x000eb00000000800 */
[----:B------:R-:W0:Y:S08]  /*53d0*/  LDC R0, c[0x0][0x630] ;  /* 0x00018c00ff007b82 */ /* 0x000e300000000800 */
[----:B------:R-:W0:Y:S01]  /*53e0*/  LDC.64 R14, c[0x0][0x620] ;  /* 0x00018800ff0e7b82 */ /* 0x000e220000000a00 */
[----:B----4-:R-:W-:-:S04]  /*53f0*/  ISETP.NE.U32.AND P0, PT, R10, RZ, PT ;  /* 0x000000ff0a00720c */ /* 0x010fc80003f05070 */
[----:B------:R-:W-:Y:S02]  /*5400*/  ISETP.NE.AND.EX P0, PT, R11, RZ, PT, P0 ;  /* 0x000000ff0b00720c */ /* 0x000fe40003f05300 */
[----:B---3--:R-:W-:-:S05]  /*5410*/  I2FP.F32.U32 R3, R12 ;  /* 0x0000000c00037245 */ /* 0x008fca0000201000 */
[----:B------:R-:W-:-:S04]  /*5420*/  FMUL R3, R3, UR4 ;  /* 0x0000000403037c20 */ /* 0x000fc80008400000 */
[----:B------:R3:W4:Y:S02]  /*5430*/  F2I.U32.TRUNC.NTZ R20, R3 ;  /* 0x0000000300147305 */ /* 0x000724000020f000 */
[----:B-12---:R-:W-:Y:S05]  /*5440*/  @!P0 BRA `(.L_x_131) ;  /* 0x0000000000288947 */ /* 0x006fea0003800000 */
[----:B---3--:R-:W1:Y:S02]  /*5450*/  LDC R3, c[0x0][0x634] ;  /* 0x00018d00ff037b82 */ /* 0x008e640000000800 */
[----:B-1----:R-:W-:-:S05]  /*5460*/  IADD3 R3, P0, R16, R3, RZ ;  /* 0x0000000310037210 */ /* 0x002fca0007f1e0ff */
[----:B------:R-:W-:-:S04]  /*5470*/  IMAD.X R13, RZ, RZ, R17, P0 ;  /* 0x000000ffff0d7224 */ /* 0x000fc800000e0611 */
[----:B0-----:R-:W-:-:S04]  /*5480*/  IMAD.WIDE.U32 R4, R13, R10, RZ ;  /* 0x0000000a0d047225 */ /* 0x001fc800078e00ff */
[----:B------:R-:W-:-:S04]  /*5490*/  IMAD.WIDE.U32 R6, P0, R3, R11, R4 ;  /* 0x0000000b03067225 */ /* 0x000fc80007800004 */
[----:B------:R-:W-:-:S04]  /*54a0*/  IMAD.WIDE.U32 R4, R3, R10, RZ ;  /* 0x0000000a03047225 */ /* 0x000fc800078e00ff */
[----:B------:R-:W-:Y:S01]  /*54b0*/  IMAD.X R9, RZ, RZ, RZ, P0 ;  /* 0x000000ffff097224 */ /* 0x000fe200000e06ff */
[----:B------:R-:W-:Y:S01]  /*54c0*/  IADD3 RZ, P0, R5, R6, RZ ;  /* 0x0000000605ff7210 */ /* 0x000fe20007f1e0ff */
[----:B------:R-:W-:-:S04]  /*54d0*/  IMAD.MOV.U32 R8, RZ, RZ, R7 ;  /* 0x000000ffff087224 */ /* 0x000fc800078e0007 */
[----:B------:R-:W-:-:S08]  /*54e0*/  IMAD.WIDE.U32.X R8, R13, R11, R8, P0 ;  /* 0x0000000b0d087225 */ /* 0x000fd000000e0408 */
.L_x_131:
[----:B------:R-:W1:Y:S01]  /*54f0*/  LDC.64 R28, c[0x0][0x640] ;  /* 0x00019000ff1c7b82 */ /* 0x000e620000000a00 */
[-CC-:B0-----:R-:W-:Y:S01]  /*5500*/  SHF.R.U64 R75, R8, R0.reuse, R9.reuse ;  /* 0x00000000084b7219 */ /* 0x181fe20000001209 */
[----:B----4-:R-:W-:Y:S01]  /*5510*/  IMAD.MOV R20, RZ, RZ, -R20 ;  /* 0x000000ffff147224 */ /* 0x010fe200078e0a14 */
[----:B------:R-:W-:Y:S01]  /*5520*/  SHF.R.U32.HI R0, RZ, R0, R9 ;  /* 0x00000000ff007219 */ /* 0x000fe20000011609 */
[----:B------:R-:W-:Y:S01]  /*5530*/  ULDC UR4, c[0x0][0x154] ;  /* 0x0000550000047ab9 */ /* 0x000fe20000000800 */
[----:B---3--:R-:W-:Y:S01]  /*5540*/  IADD3 R3, P0, RZ, -R75, RZ ;  /* 0x8000004bff037210 */ /* 0x008fe20007f1e0ff */
[----:B------:R-:W-:Y:S02]  /*5550*/  IMAD R21, R21, R20, R12 ;  /* 0x0000001415157224 */ /* 0x000fe400078e020c */
[----:B------:R-:W0:Y:S01]  /*5560*/  LDC R6, c[0x0][0x618] ;  /* 0x00018600ff067b82 */ /* 0x000e220000000800 */
[----:B------:R-:W-:Y:S02]  /*5570*/  IMAD.MOV.U32 R7, RZ, RZ, 0x1 ;  /* 0x00000001ff077424 */ /* 0x000fe400078e00ff */
[----:B------:R-:W-:-:S04]  /*5580*/  IMAD.X R5, RZ, RZ, ~R0, P0 ;  /* 0x000000ffff057224 */ /* 0x000fc800000e0e00 */
[-C--:B------:R-:W-:Y:S01]  /*5590*/  IMAD R0, R5, R14.reuse, RZ ;  /* 0x0000000e05007224 */ /* 0x080fe200078e02ff */
[----:B------:R-:W2:Y:S01]  /*55a0*/  LDC R8, c[0x0][0x608] ;  /* 0x00018200ff087b82 */ /* 0x000ea20000000800 */
[----:B------:R-:W-:-:S04]  /*55b0*/  IMAD.WIDE.U32 R4, R3, R14, R16 ;  /* 0x0000000e03047225 */ /* 0x000fc800078e0010 */
[----:B------:R-:W-:Y:S01]  /*55c0*/  IMAD R3, R3, R15, R0 ;  /* 0x0000000f03037224 */ /* 0x000fe200078e0200 */
[----:B------:R-:W-:Y:S02]  /*55d0*/  I2FP.F32.U32 R0, R24 ;  /* 0x0000001800007245 */ /* 0x000fe40000201000 */
[----:B------:R-:W3:Y:S01]  /*55e0*/  LDC R26, c[0x0][0x658] ;  /* 0x00019600ff1a7b82 */ /* 0x000ee20000000800 */
[----:B------:R-:W-:Y:S01]  /*55f0*/  IMAD.IADD R3, R5, 0x1, R3 ;  /* 0x0000000105037824 */ /* 0x000fe200078e0203 */
[----:B-1----:R-:W-:Y:S01]  /*5600*/  ISETP.NE.U32.AND P0, PT, R28, RZ, PT ;  /* 0x000000ff1c00720c */ /* 0x002fe20003f05070 */
[----:B------:R-:W-:Y:S01]  /*5610*/  FMUL R0, R0, UR4 ;  /* 0x0000000400007c20 */ /* 0x000fe20008400000 */
[----:B------:R-:W-:Y:S02]  /*5620*/  IMAD.MOV.U32 R5, RZ, RZ, -0x1 ;  /* 0xffffffffff057424 */ /* 0x000fe400078e00ff */
[----:B------:R-:W-:Y:S01]  /*5630*/  ISETP.NE.AND.EX P0, PT, R29, RZ, PT, P0 ;  /* 0x000000ff1d00720c */ /* 0x000fe20003f05300 */
[----:B------:R1:W4:Y:S01]  /*5640*/  F2I.U32.TRUNC.NTZ R13, R0 ;  /* 0x00000000000d7305 */ /* 0x000322000020f000 */
[----:B------:R-:W1:Y:S01]  /*5650*/  LDC R15, c[0x0][0x148] ;  /* 0x00005200ff0f7b82 */ /* 0x000e620000000800 */
[----:B0-----:R-:W-:-:S02]  /*5660*/  SHF.R.U64 R12, R4, R6, R3 ;  /* 0x00000006040c7219 */ /* 0x001fc40000001203 */
[----:B------:R-:W-:-:S05]  /*5670*/  SHF.R.U32.HI R3, RZ, R6, R3 ;  /* 0x00000006ff037219 */ /* 0x000fca0000011603 */
[----:B------:R-:W0:Y:S01]  /*5680*/  LDC R20, c[0x0][0x600] ;  /* 0x00018000ff147b82 */ /* 0x000e220000000800 */
[-CC-:B--2---:R-:W-:Y:S02]  /*5690*/  SHF.R.U64 R10, R12, R8.reuse, R3.reuse ;  /* 0x000000080c0a7219 */ /* 0x184fe40000001203 */
[----:B------:R-:W-:-:S05]  /*56a0*/  SHF.R.U32.HI R3, RZ, R8, R3 ;  /* 0x00000008ff037219 */ /* 0x000fca0000011603 */
[----:B------:R-:W2:Y:S01]  /*56b0*/  LDC R27, c[0x0][0x648] ;  /* 0x00019200ff1b7b82 */ /* 0x000ea20000000800 */
[-C--:B---3--:R-:W-:Y:S02]  /*56c0*/  SHF.L.U32 R4, R5, R26.reuse, RZ ;  /* 0x0000001a05047219 */ /* 0x088fe400000006ff */
[-CC-:B------:R-:W-:Y:S02]  /*56d0*/  SHF.R.U64 R14, R10, R26.reuse, R3.reuse ;  /* 0x0000001a0a0e7219 */ /* 0x180fe40000001203 */
[----:B------:R-:W-:Y:S02]  /*56e0*/  SHF.R.U32.HI R5, RZ, R26, R3 ;  /* 0x0000001aff057219 */ /* 0x000fe40000011603 */
[----:B------:R-:W-:Y:S01]  /*56f0*/  LOP3.LUT R25, RZ, R4, RZ, 0x33, !PT ;  /* 0x00000004ff197212 */ /* 0x000fe200078e33ff */
[----:B------:R-:W3:Y:S01]  /*5700*/  LDC R30, c[0x0][0x638] ;  /* 0x00018e00ff1e7b82 */ /* 0x000ee20000000800 */
[----:B------:R-:W-:Y:S01]  /*5710*/  SHF.L.U32 R26, R7, R26, RZ ;  /* 0x0000001a071a7219 */ /* 0x000fe200000006ff */
[----:B------:R-:W-:-:S06]  /*5720*/  IMAD.MOV.U32 R4, RZ, RZ, R14 ;  /* 0x000000ffff047224 */ /* 0x000fcc00078e000e */
[----:B------:R-:W0:Y:S01]  /*5730*/  LDC R31, c[0x0][0x610] ;  /* 0x00018400ff1f7b82 */ /* 0x000e220000000800 */
[----:B----4-:R-:W-:Y:S05]  /*5740*/  @!P0 BRA `(.L_x_132) ;  /* 0x0000000000288947 */ /* 0x010fea0003800000 */
        /* <DEDUP_REMOVED lines=10> */
.L_x_132:
[----:B------:R-:W-:Y:S01]  /*57f0*/  ISETP.NE.AND P0, PT, R2, 0x1, PT ;  /* 0x000000010200780c */ /* 0x000fe20003f05270 */
[----:B0-----:R-:W-:Y:S01]  /*5800*/  VIADD R7, R20, 0xffffffff ;  /* 0xffffffff14077836 */ /* 0x001fe20000000000 */
[----:B-12---:R-:W-:Y:S01]  /*5810*/  SHF.R.U64 R0, R4, R27, R5 ;  /* 0x0000001b04007219 */ /* 0x006fe20000001205 */
[----:B------:R-:W-:Y:S01]  /*5820*/  IMAD.MOV R13, RZ, RZ, -R13 ;  /* 0x000000ffff0d7224 */ /* 0x000fe200078e0a0d */
[----:B------:R-:W-:Y:S01]  /*5830*/  LOP3.LUT R5, R10, R25, RZ, 0xc0, !PT ;  /* 0x000000190a057212 */ /* 0x000fe200078ec0ff */
[----:B------:R-:W-:Y:S01]  /*5840*/  IMAD.MOV.U32 R4, RZ, RZ, 0x1 ;  /* 0x00000001ff047424 */ /* 0x000fe200078e00ff */
[----:B------:R-:W-:Y:S01]  /*5850*/  LOP3.LUT R12, R12, R7, RZ, 0xc0, !PT ;  /* 0x000000070c0c7212 */ /* 0x000fe200078ec0ff */
[----:B------:R-:W-:Y:S02]  /*5860*/  IMAD.MOV R3, RZ, RZ, -R0 ;  /* 0x000000ffff037224 */ /* 0x000fe400078e0a00 */
[----:B------:R-:W-:Y:S02]  /*5870*/  IMAD R0, R26, R0, R5 ;  /* 0x000000001a007224 */ /* 0x000fe400078e0205 */
[----:B---3--:R-:W-:-:S02]  /*5880*/  IMAD R3, R3, R30, R14 ;  /* 0x0000001e03037224 */ /* 0x008fc400078e020e */
[----:B------:R-:W-:Y:S02]  /*5890*/  @P0 IMAD R21, R15, R13, R24 ;  /* 0x0000000d0f150224 */ /* 0x000fe400078e0218 */
[----:B------:R-:W-:Y:S01]  /*58a0*/  IMAD R5, R3, R20, R12 ;  /* 0x0000001403057224 */ /* 0x000fe200078e020c */
[----:B------:R-:W-:Y:S01]  /*58b0*/  PRMT R3, R4, 0x7610, R3 ;  /* 0x0000761004037816 */ /* 0x000fe20000000003 */
[----:B------:R-:W-:-:S05]  /*58c0*/  IMAD R0, R0, R31, R21 ;  /* 0x0000001f00007224 */ /* 0x000fca00078e0215 */
[----:B------:R-:W-:Y:S02]  /*58d0*/  SEL R77, R5, R0, !P0 ;  /* 0x00000000054d7207 */ /* 0x000fe40004000000 */
[----:B------:R-:W-:-:S07]  /*58e0*/  SEL R0, R0, R5, !P0 ;  /* 0x0000000500007207 */ /* 0x000fce0004000000 */
.L_x_130:
[----:B------:R-:W-:Y:S01]  /*58f0*/  LOP3.LUT P0, RZ, R3, 0xff, RZ, 0xc0, !PT ;  /* 0x000000ff03ff7812 */ /* 0x000fe2000780c0ff */
[----:B------:R-:W-:-:S12]  /*5900*/  IMAD.MOV.U32 R76, RZ, RZ, R0 ;  /* 0x000000ffff4c7224 */ /* 0x000fd800078e0000 */
[----:B------:R-:W-:Y:S05]  /*5910*/  @P0 BRA `(.L_x_133) ;  /* 0xffffffbc00200947 */ /* 0x000fea000383ffff */
[----:B------:R-:W-:Y:S05]  /*5920*/  EXIT ;  /* 0x000000000000794d */ /* 0x000fea0003800000 */
.L_x_8:
[----:B0-----:R-:W-:Y:S01]  /*5930*/  ULDC.64 UR4, c[0x0][0x650] ;  /* 0x0001940000047ab9 */ /* 0x001fe20000000a00 */
        /* <DEDUP_REMOVED lines=25> */
.L_x_135:
[----:B------:R-:W0:Y:S01]  /*5ad0*/  LDC.64 R28, c[0x0][0x640] ;  /* 0x00019000ff1c7b82 */ /* 0x000e220000000a00 */
[-CC-:B------:R-:W-:Y:S01]  /*5ae0*/  SHF.R.U64 R22, R12, R6.reuse, R13.reuse ;  /* 0x000000060c167219 */ /* 0x180fe2000000120d */
[----:B------:R-:W-:Y:S01]  /*5af0*/  IMAD.MOV.U32 R30, RZ, RZ, 0x1 ;  /* 0x00000001ff1e7424 */ /* 0x000fe200078e00ff */
[----:B------:R-:W-:Y:S02]  /*5b00*/  SHF.R.U32.HI R6, RZ, R6, R13 ;  /* 0x00000006ff067219 */ /* 0x000fe4000001160d */
        /* <DEDUP_REMOVED lines=8> */
[----:B------:R-:W-:Y:S01]  /*5b90*/  IMAD.IADD R9, R9, 0x1, R11 ;  /* 0x0000000109097824 */ /* 0x000fe200078e020b */
[----:B0-----:R-:W-:-:S04]  /*5ba0*/  ISETP.NE.U32.AND P0, PT, R28, RZ, PT ;  /* 0x000000ff1c00720c */ /* 0x001fc80003f05070 */
[----:B------:R-:W-:Y:S02]  /*5bb0*/  ISETP.NE.AND.EX P0, PT, R29, RZ, PT, P0 ;  /* 0x000000ff1d00720c */ /* 0x000fe40003f05300 */
[----:B------:R-:W0:Y:S01]  /*5bc0*/  LDC R20, c[0x0][0x600] ;  /* 0x00018000ff147b82 */ /* 0x000e220000000800 */
[-CC-:B-1----:R-:W-:Y:S01]  /*5bd0*/  SHF.R.U64 R14, R8, R10.reuse, R9.reuse ;  /* 0x0000000a080e7219 */ /* 0x182fe20000001209 */
[----:B------:R-:W-:Y:S01]  /*5be0*/  IMAD.MOV.U32 R8, RZ, RZ, -0x1 ;  /* 0xffffffffff087424 */ /* 0x000fe200078e00ff */
[----:B------:R-:W-:-:S05]  /*5bf0*/  SHF.R.U32.HI R9, RZ, R10, R9 ;  /* 0x0000000aff097219 */ /* 0x000fca0000011609 */
[----:B------:R-:W1:Y:S01]  /*5c00*/  LDC R24, c[0x0][0x648] ;  /* 0x00019200ff187b82 */ /* 0x000e620000000800 */
[-CC-:B--2---:R-:W-:Y:S02]  /*5c10*/  SHF.R.U64 R23, R14, R12.reuse, R9.reuse ;  /* 0x0000000c0e177219 */ /* 0x184fe40000001209 */
[----:B------:R-:W-:-:S05]  /*5c20*/  SHF.R.U32.HI R6, RZ, R12, R9 ;  /* 0x0000000cff067219 */ /* 0x000fca0000011609 */
[----:B------:R-:W2:Y:S01]  /*5c30*/  LDC R26, c[0x0][0x638] ;  /* 0x00018e00ff1a7b82 */ /* 0x000ea20000000800 */
[-C--:B---3--:R-:W-:Y:S02]  /*5c40*/  SHF.L.U32 R8, R8, R27.reuse, RZ ;  /* 0x0000001b08087219 */ /* 0x088fe400000006ff */
[-CC-:B------:R-:W-:Y:S02]  /*5c50*/  SHF.R.U64 R25, R23, R27.reuse, R6.reuse ;  /* 0x0000001b17197219 */ /* 0x180fe40000001206 */
[----:B------:R-:W-:Y:S02]  /*5c60*/  LOP3.LUT R32, RZ, R8, RZ, 0x33, !PT ;  /* 0x00000008ff207212 */ /* 0x000fe400078e33ff */
[----:B------:R-:W-:Y:S01]  /*5c70*/  SHF.R.U32.HI R9, RZ, R27, R6 ;  /* 0x0000001bff097219 */ /* 0x000fe20000011606 */
[----:B------:R-:W3:Y:S01]  /*5c80*/  LDC R31, c[0x0][0x610] ;  /* 0x00018400ff1f7b82 */ /* 0x000ee20000000800 */
[----:B------:R-:W-:Y:S01]  /*5c90*/  IMAD.MOV.U32 R8, RZ, RZ, R25 ;  /* 0x000000ffff087224 */ /* 0x000fe200078e0019 */
[----:B------:R-:W-:Y:S06]  /*5ca0*/  @!P0 BRA `(.L_x_136) ;  /* 0x0000000000288947 */ /* 0x000fec0003800000 */
        /* <DEDUP_REMOVED lines=10> */
.L_x_136:
[----:B------:R-:W-:Y:S02]  /*5d50*/  ISETP.NE.AND P0, PT, R2, 0x1, PT ;  /* 0x000000010200780c */ /* 0x000fe40003f05270 */
[----:B-1----:R-:W-:Y:S01]  /*5d60*/  SHF.R.U64 R6, R8, R24, R9 ;  /* 0x0000001808067219 */ /* 0x002fe20000001209 */
[----:B0-----:R-:W-:Y:S01]  /*5d70*/  VIADD R9, R20, 0xffffffff ;  /* 0xffffffff14097836 */ /* 0x001fe20000000000 */
[----:B------:R-:W-:Y:S02]  /*5d80*/  SHF.L.U32 R30, R30, R27, RZ ;  /* 0x0000001b1e1e7219 */ /* 0x000fe400000006ff */
[----:B------:R-:W-:Y:S01]  /*5d90*/  LOP3.LUT R5, R23, R32, RZ, 0xc0, !PT ;  /* 0x0000002017057212 */ /* 0x000fe200078ec0ff */
[----:B------:R-:W-:-:S04]  /*5da0*/  IMAD.MOV R8, RZ, RZ, -R6 ;  /* 0x000000ffff087224 */ /* 0x000fc800078e0a06 */
[----:B------:R-:W-:Y:S01]  /*5db0*/  IMAD R6, R30, R6, R5 ;  /* 0x000000061e067224 */ /* 0x000fe200078e0205 */
[----:B------:R-:W-:Y:S01]  /*5dc0*/  LOP3.LUT R5, R14, R9, RZ, 0xc0, !PT ;  /* 0x000000090e057212 */ /* 0x000fe200078ec0ff */
[----:B------:R-:W-:Y:S02]  /*5dd0*/  @P0 IMAD R3, R7, R21, R4 ;  /* 0x0000001507030224 */ /* 0x000fe400078e0204 */
[----:B--2---:R-:W-:Y:S02]  /*5de0*/  IMAD R4, R8, R26, R25 ;  /* 0x0000001a08047224 */ /* 0x004fe400078e0219 */
[----:B---3--:R-:W-:Y:S02]  /*5df0*/  IMAD R3, R6, R31, R3 ;  /* 0x0000001f06037224 */ /* 0x008fe400078e0203 */
[----:B------:R-:W-:Y:S02]  /*5e00*/  IMAD R4, R4, R20, R5 ;  /* 0x0000001404047224 */ /* 0x000fe400078e0205 */
[----:B------:R-:W-:-:S02]  /*5e10*/  IMAD.MOV.U32 R8, RZ, RZ, 0x1 ;  /* 0x00000001ff087424 */ /* 0x000fc400078e00ff */
[----:B------:R-:W-:Y:S01]  /*5e20*/  IMAD.MOV.U32 R6, RZ, RZ, R22 ;  /* 0x000000ffff067224 */ /* 0x000fe200078e0016 */
[----:B------:R-:W-:Y:S02]  /*5e30*/  SEL R20, R4, R3, !P0 ;  /* 0x0000000304147207 */ /* 0x000fe40004000000 */
[----:B------:R-:W-:-:S07]  /*5e40*/  SEL R13, R3, R4, !P0 ;  /* 0x00000004030d7207 */ /* 0x000fce0004000000 */
.L_x_134:
[----:B------:R-:W-:-:S08]  /*5e50*/  NOP ;  /* 0x0000000000007918 */ /* 0x000fd00000000000 */
[----:B------:R-:W0:-:S00]  /*5e60*/  USETMAXREG.DEALLOC.CTAPOOL 0x28 ;  /* 0x00000028000079c8 */ /* 0x000e0000080e0500 */
[----:B0-----:R-:W-:-:S13]  /*5e70*/  ISETP.NE.AND P0, PT, R0, RZ, PT ;  /* 0x000000ff0000720c */ /* 0x001fda0003f05270 */
[----:B------:R-:W-:Y:S05]  /*5e80*/  @P0 EXIT ;  /* 0x000000000000094d */ /* 0x000fea0003800000 */
[----:B------:R-:W-:Y:S01]  /*5e90*/  LOP3.LUT P0, RZ, R8, 0xff, RZ, 0xc0, !PT ;  /* 0x000000ff08ff7812 */ /* 0x000fe2000780c0ff */
[----:B------:R-:W-:Y:S02]  /*5ea0*/  IMAD.MOV.U32 R0, RZ, RZ, 0x1 ;  /* 0x00000001ff007424 */ /* 0x000fe400078e00ff */
[----:B------:R-:W-:-:S10]  /*5eb0*/  IMAD.MOV.U32 R3, RZ, RZ, RZ ;  /* 0x000000ffff037224 */ /* 0x000fd400078e00ff */
[----:B------:R-:W-:Y:S05]  /*5ec0*/  @!P0 BRA `(.L_x_137) ;  /* 0x0000000c00408947 */ /* 0x000fea0003800000 */
[----:B------:R-:W0:Y:S01]  /*5ed0*/  LDC R0, c[0x0][0x28c] ;  /* 0x0000a300ff007b82 */ /* 0x000e220000000800 */
[----:B------:R-:W1:Y:S01]  /*5ee0*/  S2R R9, SR_CgaCtaId ;  /* 0x0000000000097919 */ /* 0x000e620000008800 */
[----:B------:R-:W-:Y:S01]  /*5ef0*/  ULDC UR5, c[0x0][0x600] ;  /* 0x0001800000057ab9 */ /* 0x000fe20000000800 */
[----:B------:R-:W-:Y:S01]  /*5f00*/  ULDC UR4, c[0x0][0xc] ;  /* 0x0000030000047ab9 */ /* 0x000fe20000000800 */
[----:B------:R-:W-:Y:S01]  /*5f10*/  UIADD3 UR16, UR5, -0x1, URZ ;  /* 0xffffffff05107890 */ /* 0x000fe2000fffe03f */
[----:B------:R-:W-:Y:S01]  /*5f20*/  BSSY B0, `(.L_x_137) ;  /* 0x00000ca000007945 */ /* 0x000fe20003800000 */
[----:B------:R-:W-:Y:S01]  /*5f30*/  ULDC UR6, c[0x0][0x658] ;  /* 0x0001960000067ab9 */ /* 0x000fe20000000800 */
[----:B------:R-:W-:Y:S01]  /*5f40*/  ULDC UR5, c[0x0][0x10] ;  /* 0x0000040000057ab9 */ /* 0x000fe20000000800 */
[----:B------:R-:W-:Y:S01]  /*5f50*/  UMOV UR7, 0xffffffff ;  /* 0xffffffff00077882 */ /* 0x000fe20000000000 */
[----:B------:R-:W-:Y:S01]  /*5f60*/  UMOV UR8, 0x1 ;  /* 0x0000000100087882 */ /* 0x000fe20000000000 */
[----:B------:R-:W-:Y:S01]  /*5f70*/  UIMAD.WIDE.U32 UR4, UR4, UR5, URZ ;  /* 0x00000005040472a5 */ /* 0x000fe2000f8e003f */
[----:B------:R-:W-:Y:S01]  /*5f80*/  IMAD.MOV.U32 R10, RZ, RZ, 0x1 ;  /* 0x00000001ff0a7424 */ /* 0x000fe200078e00ff */
[----:B------:R-:W-:Y:S01]  /*5f90*/  USHF.L.U32 UR7, UR7, UR6, URZ ;  /* 0x0000000607077299 */ /* 0x000fe2000800063f */
[----:B------:R-:W-:Y:S01]  /*5fa0*/  LOP3.LUT R12, R19, 0x2, RZ, 0xfc, !PT ;  /* 0x00000002130c7812 */ /* 0x000fe200078efcff */
[----:B------:R-:W-:-:S02]  /*5fb0*/  USHF.L.U32 UR18, UR8, UR6, URZ ;  /* 0x0000000608127299 */ /* 0x000fc4000800063f */
[----:B------:R-:W-:Y:S01]  /*5fc0*/  ULOP3.LUT UR17, URZ, UR7, URZ, 0x33, !UPT ;  /* 0x000000073f117292 */ /* 0x000fe2000f8e333f */
[----:B------:R-:W-:Y:S01]  /*5fd0*/  ULDC UR6, c[0x0][0x14] ;  /* 0x0000050000067ab9 */ /* 0x000fe20000000800 */
[----:B------:R-:W-:Y:S01]  /*5fe0*/  ULDC.64 UR22, c[0x0][0x198] ;  /* 0x0000660000167ab9 */ /* 0x000fe20000000a00 */
[----:B------:R-:W-:Y:S02]  /*5ff0*/  UIMAD.WIDE.U32 UR20, UR4, UR6, URZ ;  /* 0x00000006041472a5 */ /* 0x000fe4000f8e003f */
[----:B------:R-:W-:Y:S01]  /*6000*/  UIMAD UR13, UR5, UR6, URZ ;  /* 0x00000006050d72a4 */ /* 0x000fe2000f8e023f */
[----:B0-----:R-:W-:-:S03]  /*6010*/  VIADD R0, R0, 0xf ;  /* 0x0000000f00007836 */ /* 0x001fc60000000000 */
[----:B------:R-:W-:Y:S02]  /*6020*/  UIADD3 UR13, UR21, UR13, URZ ;  /* 0x0000000d150d7290 */ /* 0x000fe4000fffe03f */
[----:B------:R-:W-:-:S04]  /*6030*/  SHF.R.S32.HI R3, RZ, 0x1f, R0 ;  /* 0x0000001fff037819 */ /* 0x000fc80000011400 */
[----:B------:R-:W-:Y:S01]  /*6040*/  LEA.HI R3, R3, R0, RZ, 0x4 ;  /* 0x0000000003037211 */ /* 0x000fe200078f20ff */
[----:B------:R-:W-:Y:S01]  /*6050*/  IMAD.MOV.U32 R0, RZ, RZ, 0x1 ;  /* 0x00000001ff007424 */ /* 0x000fe200078e00ff */
[----:B-1----:R-:W-:Y:S02]  /*6060*/  LOP3.LUT R9, R9, 0x1, RZ, 0xc0, !PT ;  /* 0x0000000109097812 */ /* 0x002fe400078ec0ff */
[----:B------:R-:W-:Y:S01]  /*6070*/  SHF.R.S32.HI R8, RZ, 0x4, R3 ;  /* 0x00000004ff087819 */ /* 0x000fe20000011403 */
[----:B------:R-:W-:-:S04]  /*6080*/  IMAD.MOV.U32 R3, RZ, RZ, RZ ;  /* 0x000000ffff037224 */ /* 0x000fc800078e00ff */
[----:B------:R-:W-:-:S07]  /*6090*/  VIADD R11, R8, 0x1 ;  /* 0x00000001080b7836 */ /* 0x000fce0000000000 */
.L_x_148:
[----:B------:R-:W-:-:S03]  /*60a0*/  UMOV UR4, 0xffffffff ;  /* 0xffffffff00047882 */ /* 0x000fc60000000000 */
[----:B------:R-:W-:Y:S05]  /*60b0*/  BRA.DIV UR4, `(.L_x_138) ;  /* 0x0000001e04a07947 */ /* 0x000fea000b800000 */
[----:B------:R-:W-:-:S13]  /*60c0*/  ELECT P6, URZ, PT ;  /* 0x00000000003f782f */ /* 0x000fda00038c0000 */
.L_x_187:
[----:B------:R-:W0:Y:S01]  /*60d0*/  LDC R4, c[0x0][0x28c] ;  /* 0x0000a300ff047b82 */ /* 0x000e220000000800 */
[----:B------:R-:W-:Y:S01]  /*60e0*/  BSSY B1, `(.L_x_139) ;  /* 0x000003a000017945 */ /* 0x000fe20003800000 */
[----:B0-----:R-:W-:-:S13]  /*60f0*/  ISETP.LT.OR P6, PT, R4, 0x1, !P6 ;  /* 0x000000010400780c */ /* 0x001fda00077c1670 */
[----:B------:R-:W-:Y:S05]  /*6100*/  @P6 BRA `(.L_x_140) ;  /* 0x0000000000dc6947 */ /* 0x000fea0003800000 */
[----:B------:R-:W-:Y:S02]  /*6110*/  IMAD R20, R20, 0x2, R9 ;  /* 0x0000000214147824 */ /* 0x000fe400078e0209 */
[----:B------:R-:W-:Y:S02]  /*6120*/  IMAD.SHL.U32 R21, R13, 0x80, RZ ;  /* 0x000000800d157824 */ /* 0x000fe400078e00ff */
[----:B------:R-:W-:Y:S02]  /*6130*/  IMAD.MOV.U32 R22, RZ, RZ, RZ ;  /* 0x000000ffff167224 */ /* 0x000fe400078e00ff */
[----:B------:R-:W-:Y:S02]  /*6140*/  IMAD.MOV.U32 R4, RZ, RZ, R11 ;  /* 0x000000ffff047224 */ /* 0x000fe400078e000b */
[----:B------:R-:W-:Y:S02]  /*6150*/  IMAD.MOV.U32 R5, RZ, RZ, R0 ;  /* 0x000000ffff057224 */ /* 0x000fe400078e0000 */
[----:B------:R-:W-:-:S02]  /*6160*/  IMAD.MOV.U32 R14, RZ, RZ, R3 ;  /* 0x000000ffff0e7224 */ /* 0x000fc400078e0003 */
[----:B------:R-:W-:-:S07]  /*6170*/  IMAD R15, R20, 0x30, RZ ;  /* 0x00000030140f7824 */ /* 0x000fce00078e02ff */
.L_x_143:
[----:B------:R-:W0:Y:S01]  /*6180*/  S2R R20, SR_CgaCtaId ;  /* 0x0000000000147919 */ /* 0x000e220000008800 */
[----:B------:R-:W-:Y:S02]  /*6190*/  MOV R7, 0x400 ;  /* 0x0000040000077802 */ /* 0x000fe40000000f00 */
[----:B------:R-:W-:-:S13]  /*61a0*/  LOP3.LUT P1, RZ, R18, 0x7f, RZ, 0xc0, !PT ;  /* 0x0000007f12ff7812 */ /* 0x000fda000782c0ff */
[----:B------:R-:W1:Y:S01]  /*61b0*/  @!P1 LDC R13, c[0x0][0x500] ;  /* 0x00014000ff0d9b82 */ /* 0x000e620000000800 */
[----:B0-----:R-:W-:Y:S02]  /*61c0*/  LEA R23, R20, R7, 0x18 ;  /* 0x0000000714177211 */ /* 0x001fe400078ec0ff */
[----:B------:R-:W-:-:S03]  /*61d0*/  SHF.L.U32 R7, R5, 0x1f, RZ ;  /* 0x0000001f05077819 */ /* 0x000fc600000006ff */
[----:B------:R-:W-:-:S04]  /*61e0*/  IMAD R20, R14, 0x8, R23 ;  /* 0x000000080e147824 */ /* 0x000fc800078e0217 */
[----:B------:R-:W0:Y:S02]  /*61f0*/  SYNCS.PHASECHK.TRANS64.TRYWAIT P0, [R20+URZ+0x100], R7 ;  /* 0x00010007140075a7 */ /* 0x000e24000800017f */
[----:B01----:R-:W-:Y:S05]  /*6200*/  @!P0 BRA `(.L_x_141) ;  /* 0x0000001c006c8947 */ /* 0x003fea0003800000 */
.L_x_188:
[----:B0-----:R-:W-:Y:S01]  /*6210*/  PRMT R7, R12, 0x9910, RZ ;  /* 0x000099100c077816 */ /* 0x001fe200000000ff */
[----:B------:R0:W-:Y:S03]  /*6220*/  @!P1 SYNCS.ARRIVE.TRANS64 RZ, [R20+URZ], R13 ;  /* 0x0000000d14ff99a7 */ /* 0x0001e6000800003f */
[----:B------:R-:W-:-:S13]  /*6230*/  ISETP.NE.AND P0, PT, R7, 0x2, PT ;  /* 0x000000020700780c */ /* 0x000fda0003f05270 */
[----:B0-----:R-:W-:Y:S05]  /*6240*/  @P0 BRA `(.L_x_142) ;  /* 0x0000000000040947 */ /* 0x001fea0003800000 */
[----:B------:R-:W-:Y:S01]  /*6250*/  BPT.TRAP 0x1 ;  /* 0x000000040000795c */ /* 0x000fe20000300000 */
.L_x_142:
[----:B------:R-:W-:Y:S01]  /*6260*/  IMAD R7, R14, 0x2, R9 ;  /* 0x000000020e077824 */ /* 0x000fe200078e0209 */
[----:B------:R-:W-:Y:S01]  /*6270*/  R2UR UR9, R20 ;  /* 0x00000000140972ca */ /* 0x000fe200000e0000 */
[--C-:B------:R-:W-:Y:S01]  /*6280*/  IMAD R13, R14, 0x1000, R23.reuse ;  /* 0x000010000e0d7824 */ /* 0x100fe200078e0217 */
[----:B------:R-:W-:Y:S01]  /*6290*/  UIADD3 UR4, UP0, UR22, 0xf0, URZ ;  /* 0x000000f016047890 */ /* 0x000fe2000ff1e03f */
[----:B------:R-:W-:Y:S01]  /*62a0*/  IMAD R7, R7, 0x300, RZ ;  /* 0x0000030007077824 */ /* 0x000fe200078e02ff */
[----:B------:R-:W-:Y:S01]  /*62b0*/  R2UR UR11, R21 ;  /* 0x00000000150b72ca */ /* 0x000fe200000e0000 */
[----:B------:R-:W-:Y:S01]  /*62c0*/  VIADD R4, R4, 0xffffffff ;  /* 0xffffffff04047836 */ /* 0x000fe20000000000 */
[----:B------:R-:W-:Y:S01]  /*62d0*/  R2UR UR5, R13 ;  /* 0x000000000d0572ca */ /* 0x000fe200000e0000 */
[----:B------:R-:W-:Y:S01]  /*62e0*/  IMAD R7, R7, 0x2, R23 ;  /* 0x0000000207077824 */ /* 0x000fe200078e0217 */
[----:B------:R-:W-:Y:S01]  /*62f0*/  R2UR UR10, R22 ;  /* 0x00000000160a72ca */ /* 0x000fe200000e0000 */
[----:B------:R-:W-:Y:S01]  /*6300*/  UIADD3 UR24, UP1, UR22, 0x1f0, URZ ;  /* 0x000001f016187890 */ /* 0x000fe2000ff3e03f */
[----:B------:R-:W-:Y:S01]  /*6310*/  R2UR UR12, R6 ;  /* 0x00000000060c72ca */ /* 0x000fe200000e0000 */
[----:B------:R-:W-:Y:S01]  /*6320*/  VIADD R14, R14, 0x1 ;  /* 0x000000010e0e7836 */ /* 0x000fe20000000000 */
[----:B------:R-:W-:Y:S01]  /*6330*/  R2UR UR8, R7 ;  /* 0x00000000070872ca */ /* 0x000fe200000e0000 */
[----:B------:R-:W-:Y:S01]  /*6340*/  UIADD3.X UR25, URZ, UR23, URZ, UP1, !UPT ;  /* 0x000000173f197290 */ /* 0x000fe20008ffe43f */
[----:B------:R-:W-:Y:S01]  /*6350*/  R2UR UR19, R15 ;  /* 0x000000000f1372ca */ /* 0x000fe200000e0000 */
[----:B------:R-:W-:Y:S01]  /*6360*/  UMOV UR6, 0x0 ;  /* 0x0000000000067882 */ /* 0x000fe20000000000 */
[----:B------:R-:W-:Y:S01]  /*6370*/  ISETP.GT.AND P1, PT, R4, 0x1, PT ;  /* 0x000000010400780c */ /* 0x000fe20003f24270 */
[----:B------:R-:W-:Y:S01]  /*6380*/  UMOV UR7, 0x10000000 ;  /* 0x1000000000077882 */ /* 0x000fe20000000000 */
[----:B------:R-:W-:Y:S01]  /*6390*/  ISETP.NE.AND P0, PT, R14, 0x20, PT ;  /* 0x000000200e00780c */ /* 0x000fe20003f05270 */
[----:B------:R-:W-:Y:S01]  /*63a0*/  UIADD3 UR14, UR5, 0x300, URZ ;  /* 0x00000300050e7890 */ /* 0x000fe2000fffe03f */
[----:B------:R-:W-:Y:S01]  /*63b0*/  VIADD R22, R22, 0x10 ;  /* 0x0000001016167836 */ /* 0x000fe20000000000 */
[----:B------:R-:W-:Y:S01]  /*63c0*/  UIADD3.X UR5, URZ, UR23, URZ, UP0, !UPT ;  /* 0x000000173f057290 */ /* 0x000fe200087fe43f */
[----:B------:R-:W-:Y:S01]  /*63d0*/  SEL R20, RZ, 0x1, P0 ;  /* 0x00000001ff147807 */ /* 0x000fe20000000000 */
[----:B------:R-:W-:Y:S01]  /*63e0*/  UMOV UR26, 0x30000 ;  /* 0x00030000001a7882 */ /* 0x000fe20000000000 */
[----:B------:R-:W-:Y:S01]  /*63f0*/  SEL R14, R14, RZ, P0 ;  /* 0x000000ff0e0e7207 */ /* 0x000fe20000000000 */
[----:B------:R-:W-:Y:S01]  /*6400*/  UIADD3 UR15, UR8, 0x20300, URZ ;  /* 0x00020300080f7890 */ /* 0x000fe2000fffe03f */
[----:B------:R-:W-:-:S02]  /*6410*/  LOP3.LUT R5, R5, R20, RZ, 0x3c, !PT ;  /* 0x0000001405057212 */ /* 0x000fc400078e3cff */
[----:B------:R-:W-:Y:S02]  /*6420*/  UMOV UR8, UR14 ;  /* 0x0000000e00087c82 */ /* 0x000fe40008000000 */
[----:B------:R0:W-:Y:S02]  /*6430*/  UTMALDG.3D [UR8], [UR4], desc[UR6] ;  /* 0x00000608040075b4 */ /* 0x0001e40008011000 */
[----:B0-----:R-:W-:Y:S01]  /*6440*/  UMOV UR8, UR15 ;  /* 0x0000000f00087c82 */ /* 0x001fe20008000000 */
[----:B------:R-:W-:Y:S02]  /*6450*/  UMOV UR11, UR19 ;  /* 0x00000013000b7c82 */ /* 0x000fe40008000000 */
[----:B------:R0:W-:Y:S02]  /*6460*/  UTMALDG.3D.MULTICAST [UR8], [UR24], UR26, desc[UR6] ;  /* 0x00000608180073b4 */ /* 0x0001e4000801181a */
[----:B0-----:R-:W-:Y:S05]  /*6470*/  @P1 BRA `(.L_x_143) ;  /* 0xfffffffc00401947 */ /* 0x001fea000383ffff */
.L_x_140:
[----:B------:R-:W-:Y:S05]  /*6480*/  BSYNC B1 ;  /* 0x0000000000017941 */ /* 0x000fea0003800000 */
.L_x_139:
[----:B------:R-:W-:Y:S01]  /*6490*/  LOP3.LUT P1, RZ, R10, 0xff, RZ, 0xc0, !PT ;  /* 0x000000ff0aff7812 */ /* 0x000fe2000782c0ff */
[----:B------:R-:W-:Y:S01]  /*64a0*/  IMAD.IADD R3, R8, 0x1, R3 ;  /* 0x0000000108037824 */ /* 0x000fe200078e0203 */
[----:B------:R-:W-:Y:S01]  /*64b0*/  IADD3 R16, P2, R16, UR20, RZ ;  /* 0x0000001410107c10 */ /* 0x000fe2000ff5e0ff */
[----:B------:R-:W-:Y:S01]  /*64c0*/  ULDC.64 UR4, c[0x0][0x650] ;  /* 0x0001940000047ab9 */ /* 0x000fe20000000a00 */
[----:B------:R-:W-:Y:S01]  /*64d0*/  BSSY B1, `(.L_x_144) ;  /* 0x000006c000017945 */ /* 0x000fe20003800000 */
[----:B------:R-:W-:Y:S01]  /*64e0*/  IMAD.MOV.U32 R13, RZ, RZ, -0x1 ;  /* 0xffffffffff0d7424 */ /* 0x000fe200078e00ff */
[----:B------:R-:W-:Y:S01]  /*64f0*/  ISETP.GT.U32.AND P0, PT, R3, 0x1f, PT ;  /* 0x0000001f0300780c */ /* 0x000fe20003f04070 */
[----:B------:R-:W-:Y:S01]  /*6500*/  IMAD.MOV.U32 R20, RZ, RZ, -0x1 ;  /* 0xffffffffff147424 */ /* 0x000fe200078e00ff */
[----:B------:R-:W-:Y:S02]  /*6510*/  SHF.R.U32.HI R4, RZ, 0x5, R3 ;  /* 0x00000005ff047819 */ /* 0x000fe40000011603 */
[----:B------:R-:W-:-:S02]  /*6520*/  ISETP.LT.U32.AND P0, PT, R8, 0x20, P0 ;  /* 0x000000200800780c */ /* 0x000fc40000701070 */
[----:B------:R-:W-:Y:S01]  /*6530*/  IADD3.X R17, R17, UR13, RZ, P2, !PT ;  /* 0x0000000d11117c10 */ /* 0x000fe200097fe4ff */
[----:B------:R-:W0:Y:S01]  /*6540*/  @P1 S2R R6, SR_CgaCtaId ;  /* 0x0000000000061919 */ /* 0x000e220000008800 */
[----:B------:R-:W-:Y:S02]  /*6550*/  @P1 MOV R5, 0x400 ;  /* 0x0000040000051802 */ /* 0x000fe40000000f00 */
[----:B------:R-:W-:Y:S02]  /*6560*/  ISETP.GE.U32.AND P2, PT, R16, UR4, PT ;  /* 0x0000000410007c0c */ /* 0x000fe4000bf46070 */
[----:B------:R-:W-:Y:S02]  /*6570*/  LOP3.LUT R4, R4, 0x1, RZ, 0xc0, !PT ;  /* 0x0000000104047812 */ /* 0x000fe400078ec0ff */
[----:B------:R-:W-:Y:S02]  /*6580*/  LOP3.LUT R3, R3, 0x1f, RZ, 0xc0, !PT ;  /* 0x0000001f03037812 */ /* 0x000fe400078ec0ff */
[----:B------:R-:W-:-:S02]  /*6590*/  PRMT R10, RZ, 0x7610, R10 ;  /* 0x00007610ff0a7816 */ /* 0x000fc4000000000a */
[----:B0-----:R-:W-:Y:S01]  /*65a0*/  @P1 LEA R5, R6, R5, 0x18 ;  /* 0x0000000506051211 */ /* 0x001fe200078ec0ff */
[----:B------:R-:W-:-:S03]  /*65b0*/  IMAD.MOV.U32 R6, RZ, RZ, -0x1 ;  /* 0xffffffffff067424 */ /* 0x000fc600078e00ff */
[----:B------:R0:W-:Y:S01]  /*65c0*/  @P1 SYNCS.ARRIVE.TRANS64.A1T0 RZ, [R5+URZ+0x218], RZ ;  /* 0x000218ff05ff19a7 */ /* 0x0001e2000810003f */
[----:B------:R-:W-:-:S04]  /*65d0*/  ISETP.NE.U32.AND P1, PT, R4, 0x1, PT ;  /* 0x000000010400780c */ /* 0x000fc80003f25070 */
[----:B------:R-:W-:Y:S02]  /*65e0*/  ISETP.GT.U32.AND P1, PT, R8, 0x1f, !P1 ;  /* 0x0000001f0800780c */ /* 0x000fe40004f24070 */
[----:B0-----:R-:W-:Y:S02]  /*65f0*/  SEL R5, RZ, 0x1, !P0 ;  /* 0x00000001ff057807 */ /* 0x001fe40004000000 */
[----:B------:R-:W-:Y:S02]  /*6600*/  ISETP.GE.U32.AND.EX P0, PT, R17, UR5, PT, P2 ;  /* 0x0000000511007c0c */ /* 0x000fe4000bf06120 */
[----:B------:R-:W-:-:S04]  /*6610*/  SEL R4, RZ, 0x1, !P1 ;  /* 0x00000001ff047807 */ /* 0x000fc80004800000 */
[----:B------:R-:W-:Y:S02]  /*6620*/  LOP3.LUT R0, R4, R0, R5, 0x96, !PT ;  /* 0x0000000004007212 */ /* 0x000fe400078e9605 */
[----:B------:R-:W-:-:S05]  /*6630*/  PRMT R4, RZ, 0x7610, R4 ;  /* 0x00007610ff047816 */ /* 0x000fca0000000004 */
[----:B------:R-:W-:Y:S05]  /*6640*/  @P0 BRA `(.L_x_145) ;  /* 0x0000000400500947 */ /* 0x000fea0003800000 */
[----:B------:R-:W0:Y:S01]  /*6650*/  S2R R15, SR_CTAID.X ;  /* 0x00000000000f7919 */ /* 0x000e220000002500 */
[----:B------:R-:W-:Y:S01]  /*6660*/  ULDC.64 UR4, c[0x0][0x628] ;  /* 0x00018a0000047ab9 */ /* 0x000fe20000000a00 */
[----:B------:R-:W1:Y:S01]  /*6670*/  LDC R20, c[0x0][0x144] ;  /* 0x00005100ff147b82 */ /* 0x000e620000000800 */
[----:B------:R-:W-:Y:S01]  /*6680*/  ISETP.NE.U32.AND P0, PT, RZ, UR4, PT ;  /* 0x00000004ff007c0c */ /* 0x000fe2000bf05070 */
[----:B------:R-:W2:Y:S01]  /*6690*/  S2R R13, SR_CTAID.Y ;  /* 0x00000000000d7919 */ /* 0x000ea20000002600 */
[----:B------:R-:W-:Y:S01]  /*66a0*/  ULDC UR7, c[0x0][0x630] ;  /* 0x00018c0000077ab9 */ /* 0x000fe20000000800 */
[----:B------:R-:W-:Y:S01]  /*66b0*/  ULDC UR8, c[0x0][0x150] ;  /* 0x0000540000087ab9 */ /* 0x000fe20000000800 */
[----:B------:R-:W-:Y:S01]  /*66c0*/  ISETP.NE.AND.EX P0, PT, RZ, UR5, PT, P0 ;  /* 0x00000005ff007c0c */ /* 0x000fe2000bf05300 */
[----:B------:R-:W-:Y:S02]  /*66d0*/  IMAD.MOV.U32 R4, RZ, RZ, R16 ;  /* 0x000000ffff047224 */ /* 0x000fe400078e0010 */
[----:B------:R-:W-:Y:S01]  /*66e0*/  IMAD.MOV.U32 R5, RZ, RZ, R17 ;  /* 0x000000ffff057224 */ /* 0x000fe200078e0011 */
[----:B0-----:R-:W-:-:S09]  /*66f0*/  I2FP.F32.U32 R22, R15 ;  /* 0x0000000f00167245 */ /* 0x001fd20000201000 */
[----:B------:R-:W-:Y:S05]  /*6700*/  @!P0 BRA `(.L_x_146) ;  /* 0x0000000000288947 */ /* 0x000fea0003800000 */
[----:B------:R-:W-:Y:S02]  /*6710*/  ULDC UR6, c[0x0][0x634] ;  /* 0x00018d0000067ab9 */ /* 0x000fe40000000800 */
[----:B------:R-:W-:-:S05]  /*6720*/  IADD3 R5, P0, R16, UR6, RZ ;  /* 0x0000000610057c10 */ /* 0x000fca000ff1e0ff */
[----:B------:R-:W-:-:S04]  /*6730*/  IMAD.X R21, RZ, RZ, R17, P0 ;  /* 0x000000ffff157224 */ /* 0x000fc800000e0611 */
[----:B------:R-:W-:-:S04]  /*6740*/  IMAD.WIDE.U32 R6, R21, UR4, RZ ;  /* 0x0000000415067c25 */ /* 0x000fc8000f8e00ff */
[----:B------:R-:W-:-:S04]  /*6750*/  IMAD.WIDE.U32 R6, P0, R5, UR5, R6 ;  /* 0x0000000505067c25 */ /* 0x000fc8000f800006 */
[----:B------:R-:W-:-:S04]  /*6760*/  IMAD.WIDE.U32 R4, R5, UR4, RZ ;  /* 0x0000000405047c25 */ /* 0x000fc8000f8e00ff */
[----:B------:R-:W-:Y:S01]  /*6770*/  IMAD.MOV.U32 R4, RZ, RZ, R7 ;  /* 0x000000ffff047224 */ /* 0x000fe200078e0007 */
[----:B------:R-:W-:Y:S01]  /*6780*/  IADD3 RZ, P1, R5, R6, RZ ;  /* 0x0000000605ff7210 */ /* 0x000fe20007f3e0ff */
[----:B------:R-:W-:-:S04]  /*6790*/  IMAD.X R5, RZ, RZ, RZ, P0 ;  /* 0x000000ffff057224 */ /* 0x000fc800000e06ff */
[----:B------:R-:W-:-:S08]  /*67a0*/  IMAD.WIDE.U32.X R4, R21, UR5, R4, P1 ;  /* 0x0000000515047c25 */ /* 0x000fd000088e0404 */
.L_x_146:
[----:B------:R-:W-:Y:S01]  /*67b0*/  FMUL R22, R22, UR8 ;  /* 0x0000000816167c20 */ /* 0x000fe20008400000 */
[--C-:B------:R-:W-:Y:S01]  /*67c0*/  SHF.R.U64 R14, R4, UR7, R5.reuse ;  /* 0x00000007040e7c19 */ /* 0x100fe20008001205 */
[----:B------:R-:W-:Y:S01]  /*67d0*/  ULDC.64 UR4, c[0x0][0x620] ;  /* 0x0001880000047ab9 */ /* 0x000fe20000000a00 */
[----:B------:R-:W-:Y:S01]  /*67e0*/  SHF.R.U32.HI R4, RZ, UR7, R5 ;  /* 0x00000007ff047c19 */ /* 0x000fe20008011605 */
[----:B------:R-:W-:Y:S01]  /*67f0*/  ULDC.64 UR6, c[0x0][0x640] ;  /* 0x0001900000067ab9 */ /* 0x000fe20000000a00 */
[----:B------:R-:W-:Y:S01]  /*6800*/  IADD3 R5, P0, RZ, -R14, RZ ;  /* 0x8000000eff057210 */ /* 0x000fe20007f1e0ff */
[----:B------:R-:W0:Y:S04]  /*6810*/  F2I.U32.TRUNC.NTZ R22, R22 ;  /* 0x0000001600167305 */ /* 0x000e28000020f000 */
[----:B------:R-:W-:Y:S01]  /*6820*/  IMAD.X R4, RZ, RZ, ~R4, P0 ;  /* 0x000000ffff047224 */ /* 0x000fe200000e0e04 */
[----:B------:R-:W-:-:S03]  /*6830*/  ISETP.NE.U32.AND P0, PT, RZ, UR6, PT ;  /* 0x00000006ff007c0c */ /* 0x000fc6000bf05070 */
[----:B------:R-:W-:Y:S01]  /*6840*/  IMAD R4, R4, UR4, RZ ;  /* 0x0000000404047c24 */ /* 0x000fe2000f8e02ff */
[----:B------:R-:W-:-:S03]  /*6850*/  ISETP.NE.AND.EX P0, PT, RZ, UR7, PT, P0 ;  /* 0x00000007ff007c0c */ /* 0x000fc6000bf05300 */
[C---:B------:R-:W-:Y:S01]  /*6860*/  IMAD R7, R5.reuse, UR5, R4 ;  /* 0x0000000505077c24 */ /* 0x040fe2000f8e0204 */
[----:B------:R-:W-:Y:S01]  /*6870*/  ULDC UR5, c[0x0][0x154] ;  /* 0x0000550000057ab9 */ /* 0x000fe20000000800 */
[----:B------:R-:W-:Y:S01]  /*6880*/  IMAD.WIDE.U32 R4, R5, UR4, R16 ;  /* 0x0000000405047c25 */ /* 0x000fe2000f8e0010 */
[----:B------:R-:W-:-:S03]  /*6890*/  ULDC UR4, c[0x0][0x618] ;  /* 0x0001860000047ab9 */ /* 0x000fc60000000800 */
[----:B0-----:R-:W-:Y:S02]  /*68a0*/  IMAD.MOV R6, RZ, RZ, -R22 ;  /* 0x000000ffff067224 */ /* 0x001fe400078e0a16 */
[----:B------:R-:W-:Y:S02]  /*68b0*/  IMAD.IADD R5, R5, 0x1, R7 ;  /* 0x0000000105057824 */ /* 0x000fe400078e0207 */
[----:B-1----:R-:W-:Y:S01]  /*68c0*/  IMAD R15, R20, R6, R15 ;  /* 0x00000006140f7224 */ /* 0x002fe200078e020f */
[----:B--2---:R-:W-:Y:S01]  /*68d0*/  I2FP.F32.U32 R6, R13 ;  /* 0x0000000d00067245 */ /* 0x004fe20000201000 */
[----:B------:R-:W0:Y:S01]  /*68e0*/  LDC R20, c[0x0][0x148] ;  /* 0x00005200ff147b82 */ /* 0x000e220000000800 */
[--C-:B------:R-:W-:Y:S02]  /*68f0*/  SHF.R.U64 R21, R4, UR4, R5.reuse ;  /* 0x0000000404157c19 */ /* 0x100fe40008001205 */
[----:B------:R-:W-:Y:S01]  /*6900*/  SHF.R.U32.HI R4, RZ, UR4, R5 ;  /* 0x00000004ff047c19 */ /* 0x000fe20008011605 */
[----:B------:R-:W-:Y:S01]  /*6910*/  FMUL R6, R6, UR5 ;  /* 0x0000000506067c20 */ /* 0x000fe20008400000 */
[----:B------:R-:W-:-:S02]  /*6920*/  ULDC UR4, c[0x0][0x608] ;  /* 0x0001820000047ab9 */ /* 0x000fc40000000800 */
[--C-:B------:R-:W-:Y:S01]  /*6930*/  SHF.R.U64 R23, R21, UR4, R4.reuse ;  /* 0x0000000415177c19 */ /* 0x100fe20008001204 */
[----:B------:R1:W2:Y:S01]  /*6940*/  F2I.U32.TRUNC.NTZ R24, R6 ;  /* 0x0000000600187305 */ /* 0x0002a2000020f000 */
[----:B------:R-:W-:Y:S01]  /*6950*/  SHF.R.U32.HI R4, RZ, UR4, R4 ;  /* 0x00000004ff047c19 */ /* 0x000fe20008011604 */
[----:B------:R-:W-:-:S03]  /*6960*/  ULDC UR4, c[0x0][0x658] ;  /* 0x0001960000047ab9 */ /* 0x000fc60000000800 */
[--C-:B------:R-:W-:Y:S02]  /*6970*/  SHF.R.U64 R22, R23, UR4, R4.reuse ;  /* 0x0000000417167c19 */ /* 0x100fe40008001204 */
[----:B------:R-:W-:-:S03]  /*6980*/  SHF.R.U32.HI R25, RZ, UR4, R4 ;  /* 0x00000004ff197c19 */ /* 0x000fc60008011604 */
[----:B------:R-:W-:Y:S02]  /*6990*/  IMAD.MOV.U32 R4, RZ, RZ, R22 ;  /* 0x000000ffff047224 */ /* 0x000fe400078e0016 */
[----:B------:R-:W-:Y:S01]  /*69a0*/  IMAD.MOV.U32 R5, RZ, RZ, R25 ;  /* 0x000000ffff057224 */ /* 0x000fe200078e0019 */
[----:B-1----:R-:W-:Y:S06]  /*69b0*/  @!P0 BRA `(.L_x_147) ;  /* 0x0000000000288947 */ /* 0x002fec0003800000 */
        /* <DEDUP_REMOVED lines=10> */
.L_x_147:
[----:B------:R-:W-:Y:S01]  /*6a60*/  ISETP.NE.AND P0, PT, R2, 0x1, PT ;  /* 0x000000010200780c */ /* 0x000fe20003f05270 */
[----:B------:R-:W-:Y:S01]  /*6a70*/  ULDC UR4, c[0x0][0x648] ;  /* 0x0001920000047ab9 */ /* 0x000fe20000000800 */
[----:B------:R-:W-:Y:S01]  /*6a80*/  LOP3.LUT R23, R23, UR17, RZ, 0xc0, !PT ;  /* 0x0000001117177c12 */ /* 0x000fe2000f8ec0ff */
[----:B--2---:R-:W-:Y:S01]  /*6a90*/  IMAD.MOV R24, RZ, RZ, -R24 ;  /* 0x000000ffff187224 */ /* 0x004fe200078e0a18 */
[----:B------:R-:W-:Y:S01]  /*6aa0*/  SHF.R.U64 R4, R4, UR4, R5 ;  /* 0x0000000404047c19 */ /* 0x000fe20008001205 */
[----:B------:R-:W-:Y:S01]  /*6ab0*/  ULDC UR4, c[0x0][0x638] ;  /* 0x00018e0000047ab9 */ /* 0x000fe20000000800 */
[----:B------:R-:W-:Y:S01]  /*6ac0*/  LOP3.LUT R21, R21, UR16, RZ, 0xc0, !PT ;  /* 0x0000001015157c12 */ /* 0x000fe2000f8ec0ff */
[----:B------:R-:W-:Y:S01]  /*6ad0*/  ULDC UR5, c[0x0][0x610] ;  /* 0x0001840000057ab9 */ /* 0x000fe20000000800 */
[----:B------:R-:W-:Y:S02]  /*6ae0*/  IMAD.MOV.U32 R6, RZ, RZ, R14 ;  /* 0x000000ffff067224 */ /* 0x000fe400078e000e */
[----:B------:R-:W-:-:S02]  /*6af0*/  IMAD.MOV R5, RZ, RZ, -R4 ;  /* 0x000000ffff057224 */ /* 0x000fc400078e0a04 */
[----:B------:R-:W-:Y:S02]  /*6b00*/  IMAD R4, R4, UR18, R23 ;  /* 0x0000001204047c24 */ /* 0x000fe4000f8e0217 */
[----:B0-----:R-:W-:Y:S02]  /*6b10*/  @P0 IMAD R15, R20, R24, R13 ;  /* 0x00000018140f0224 */ /* 0x001fe400078e020d */
[----:B------:R-:W-:Y:S01]  /*6b20*/  IMAD R22, R5, UR4, R22 ;  /* 0x0000000405167c24 */ /* 0x000fe2000f8e0216 */
[----:B------:R-:W-:Y:S01]  /*6b30*/  ULDC UR4, c[0x0][0x600] ;  /* 0x0001800000047ab9 */ /* 0x000fe20000000800 */
[----:B------:R-:W-:Y:S02]  /*6b40*/  IMAD R15, R4, UR5, R15 ;  /* 0x00000005040f7c24 */ /* 0x000fe4000f8e020f */
[----:B------:R-:W-:Y:S02]  /*6b50*/  IMAD R22, R22, UR4, R21 ;  /* 0x0000000416167c24 */ /* 0x000fe4000f8e0215 */
[----:B------:R-:W-:-:S03]  /*6b60*/  IMAD.MOV.U32 R4, RZ, RZ, 0x1 ;  /* 0x00000001ff047424 */ /* 0x000fc600078e00ff */
[----:B------:R-:W-:Y:S02]  /*6b70*/  SEL R20, R22, R15, !P0 ;  /* 0x0000000f16147207 */ /* 0x000fe40004000000 */
[----:B------:R-:W-:-:S07]  /*6b80*/  SEL R13, R15, R22, !P0 ;  /* 0x000000160f0d7207 */ /* 0x000fce0004000000 */
.L_x_145:
[----:B------:R-:W-:Y:S05]  /*6b90*/  BSYNC B1 ;  /* 0x0000000000017941 */ /* 0x000fea0003800000 */
.L_x_144:
[----:B------:R-:W-:-:S13]  /*6ba0*/  LOP3.LUT P0, RZ, R4, 0xff, RZ, 0xc0, !PT ;  /* 0x000000ff04ff7812 */ /* 0x000fda000780c0ff */
[----:B------:R-:W-:Y:S05]  /*6bb0*/  @P0 BRA `(.L_x_148) ;  /* 0xfffffff400380947 */ /* 0x000fea000383ffff */
[----:B------:R-:W-:Y:S05]  /*6bc0*/  BSYNC B0 ;  /* 0x0000000000007941 */ /* 0x000fea0003800000 */
.L_x_137:
[----:B------:R-:W-:-:S03]  /*6bd0*/  UMOV UR4, 0xffffffff ;  /* 0xffffffff00047882 */ /* 0x000fc60000000000 */
[----:B------:R-:W-:Y:S05]  /*6be0*/  BRA.DIV UR4, `(.L_x_149) ;  /* 0x0000001604087947 */ /* 0x000fea000b800000 */
[----:B------:R-:W-:-:S13]  /*6bf0*/  ELECT P6, URZ, PT ;  /* 0x00000000003f782f */ /* 0x000fda00038c0000 */
.L_x_191:
[----:B------:R-:W-:Y:S04]  /*6c00*/  BSSY B0, `(.L_x_150) ;  /* 0x0000127000007945 */ /* 0x000fe80003800000 */
[----:B------:R-:W-:Y:S05]  /*6c10*/  @!P6 BRA `(.L_x_151) ;  /* 0x000000100094e947 */ /* 0x000fea0003800000 */
[----:B------:R-:W-:-:S04]  /*6c20*/  LOP3.LUT R19, R19, 0x2, RZ, 0xfc, !PT ;  /* 0x0000000213137812 */ /* 0x000fc800078efcff */
[----:B------:R-:W-:-:S13]  /*6c30*/  ISETP.NE.AND P0, PT, R19, 0x3, PT ;  /* 0x000000031300780c */ /* 0x000fda0003f05270 */
[----:B------:R-:W-:Y:S05]  /*6c40*/  @!P0 BRA `(.L_x_152) ;  /* 0x0000000000048947 */ /* 0x000fea0003800000 */
[----:B------:R-:W-:Y:S01]  /*6c50*/  BPT.TRAP 0x1 ;  /* 0x000000040000795c */ /* 0x000fe20000300000 */
.L_x_152:
[----:B------:R-:W0:Y:S01]  /*6c60*/  S2R R5, SR_CgaCtaId ;  /* 0x0000000000057919 */ /* 0x000e220000008800 */
[----:B------:R-:W-:Y:S02]  /*6c70*/  MOV R2, 0x400 ;  /* 0x0000040000027802 */ /* 0x000fe40000000f00 */
[----:B------:R-:W-:Y:S02]  /*6c80*/  SHF.L.U32 R4, R0, 0x1f, RZ ;  /* 0x0000001f00047819 */ /* 0x000fe400000006ff */
[----:B0-----:R-:W-:-:S05]  /*6c90*/  LEA R2, R5, R2, 0x18 ;  /* 0x0000000205027211 */ /* 0x001fca00078ec0ff */
[----:B------:R-:W-:-:S04]  /*6ca0*/  VIADD R2, R2, 0x100 ;  /* 0x0000010002027836 */ /* 0x000fc80000000000 */
[C---:B------:R-:W-:Y:S02]  /*6cb0*/  IMAD R7, R3.reuse, 0x8, R2 ;  /* 0x0000000803077824 */ /* 0x040fe400078e0202 */
[----:B------:R-:W-:Y:S02]  /*6cc0*/  VIADD R3, R3, 0x1 ;  /* 0x0000000103037836 */ /* 0x000fe40000000000 */
[----:B------:R-:W0:Y:S03]  /*6cd0*/  SYNCS.PHASECHK.TRANS64.TRYWAIT P0, [R7+URZ], R4 ;  /* 0x00000004070075a7 */ /* 0x000e26000800017f */
[----:B------:R-:W-:-:S04]  /*6ce0*/  ISETP.NE.AND P1, PT, R3, 0x20, PT ;  /* 0x000000200300780c */ /* 0x000fc80003f25270 */
[----:B------:R-:W-:Y:S02]  /*6cf0*/  SEL R5, RZ, 0x1, P1 ;  /* 0x00000001ff057807 */ /* 0x000fe40000800000 */
[----:B------:R-:W-:Y:S02]  /*6d00*/  SEL R3, R3, RZ, P1 ;  /* 0x000000ff03037207 */ /* 0x000fe40000800000 */
[----:B------:R-:W-:-:S03]  /*6d10*/  LOP3.LUT R6, R0, R5, RZ, 0x3c, !PT ;  /* 0x0000000500067212 */ /* 0x000fc600078e3cff */
[----:B------:R-:W-:Y:S01]  /*6d20*/  IMAD R8, R3, 0x8, R2 ;  /* 0x0000000803087824 */ /* 0x000fe200078e0202 */
[----:B------:R-:W-:Y:S01]  /*6d30*/  SHF.L.U32 R5, R6, 0x1f, RZ ;  /* 0x0000001f06057819 */ /* 0x000fe200000006ff */
[----:B0-----:R-:W-:Y:S06]  /*6d40*/  @!P0 BRA `(.L_x_153) ;  /* 0x0000001000d08947 */ /* 0x001fec0003800000 */
.L_x_192:
[----:B------:R-:W1:Y:S01]  /*6d50*/  SYNCS.PHASECHK.TRANS64.TRYWAIT P0, [R8+URZ], R5 ;  /* 0x00000005080075a7 */ /* 0x000e62000800017f */
[----:B------:R-:W-:-:S05]  /*6d60*/  VIADD R0, R3, 0x1 ;  /* 0x0000000103007836 */ /* 0x000fca0000000000 */
[----:B------:R-:W-:-:S04]  /*6d70*/  ISETP.NE.AND P1, PT, R0, 0x20, PT ;  /* 0x000000200000780c */ /* 0x000fc80003f25270 */
[----:B------:R-:W-:Y:S02]  /*6d80*/  SEL R3, RZ, 0x1, P1 ;  /* 0x00000001ff037807 */ /* 0x000fe40000800000 */
[----:B0-----:R-:W-:Y:S02]  /*6d90*/  SEL R7, R0, RZ, P1 ;  /* 0x000000ff00077207 */ /* 0x001fe40000800000 */
[----:B------:R-:W-:-:S03]  /*6da0*/  LOP3.LUT R6, R6, R3, RZ, 0x3c, !PT ;  /* 0x0000000306067212 */ /* 0x000fc600078e3cff */
[----:B------:R-:W-:Y:S01]  /*6db0*/  IMAD R9, R7, 0x8, R2 ;  /* 0x0000000807097824 */ /* 0x000fe200078e0202 */
[----:B------:R-:W-:Y:S01]  /*6dc0*/  SHF.L.U32 R4, R6, 0x1f, RZ ;  /* 0x0000001f06047819 */ /* 0x000fe200000006ff */
[----:B-1----:R-:W-:Y:S06]  /*6dd0*/  @!P0 BRA `(.L_x_154) ;  /* 0x0000001000c08947 */ /* 0x002fec0003800000 */
.L_x_193:
[----:B------:R-:W1:Y:S01]  /*6de0*/  SYNCS.PHASECHK.TRANS64.TRYWAIT P0, [R9+URZ], R4 ;  /* 0x00000004090075a7 */ /* 0x000e62000800017f */
[----:B------:R-:W-:-:S05]  /*6df0*/  VIADD R0, R7, 0x1 ;  /* 0x0000000107007836 */ /* 0x000fca0000000000 */
[----:B------:R-:W-:-:S04]  /*6e00*/  ISETP.NE.AND P1, PT, R0, 0x20, PT ;  /* 0x000000200000780c */ /* 0x000fc80003f25270 */
[----:B------:R-:W-:Y:S02]  /*6e10*/  SEL R3, RZ, 0x1, P1 ;  /* 0x00000001ff037807 */ /* 0x000fe40000800000 */
[----:B------:R-:W-:Y:S02]  /*6e20*/  SEL R7, R0, RZ, P1 ;  /* 0x000000ff00077207 */ /* 0x000fe40000800000 */
[----:B------:R-:W-:-:S03]  /*6e30*/  LOP3.LUT R6, R6, R3, RZ, 0x3c, !PT ;  /* 0x0000000306067212 */ /* 0x000fc600078e3cff */
[----:B0-----:R-:W-:Y:S01]  /*6e40*/  IMAD R8, R7, 0x8, R2 ;  /* 0x0000000807087824 */ /* 0x001fe200078e0202 */
[----:B------:R-:W-:Y:S01]  /*6e50*/  SHF.L.U32 R5, R6, 0x1f, RZ ;  /* 0x0000001f06057819 */ /* 0x000fe200000006ff */
[----:B-1----:R-:W-:Y:S06]  /*6e60*/  @!P0 BRA `(.L_x_155) ;  /* 0x0000001000b08947 */ /* 0x002fec0003800000 */
.L_x_194:
        /* <DEDUP_REMOVED lines=9> */
.L_x_195:
        /* <DEDUP_REMOVED lines=9> */
.L_x_196:
        /* <DEDUP_REMOVED lines=9> */
.L_x_197:
        /* <DEDUP_REMOVED lines=9> */
.L_x_198:
        /* <DEDUP_REMOVED lines=9> */
.L_x_199:
        /* <DEDUP_REMOVED lines=9> */
.L_x_200:
        /* <DEDUP_REMOVED lines=9> */
.L_x_201:
        /* <DEDUP_REMOVED lines=9> */
.L_x_202:
        /* <DEDUP_REMOVED lines=9> */
.L_x_203:
        /* <DEDUP_REMOVED lines=9> */
.L_x_204:
        /* <DEDUP_REMOVED lines=9> */
.L_x_205:
        /* <DEDUP_REMOVED lines=9> */
.L_x_206:
        /* <DEDUP_REMOVED lines=9> */
.L_x_207:
        /* <DEDUP_REMOVED lines=9> */
.L_x_208:
        /* <DEDUP_REMOVED lines=9> */
.L_x_209:
        /* <DEDUP_REMOVED lines=9> */
.L_x_210:
        /* <DEDUP_REMOVED lines=9> */
.L_x_211:
        /* <DEDUP_REMOVED lines=9> */
.L_x_212:
        /* <DEDUP_REMOVED lines=9> */
.L_x_213:
        /* <DEDUP_REMOVED lines=9> */
.L_x_214:
        /* <DEDUP_REMOVED lines=9> */
.L_x_215:
        /* <DEDUP_REMOVED lines=9> */
.L_x_216:
        /* <DEDUP_REMOVED lines=9> */
.L_x_217:
        /* <DEDUP_REMOVED lines=9> */
.L_x_218:
        /* <DEDUP_REMOVED lines=9> */
.L_x_219:
        /* <DEDUP_REMOVED lines=9> */
.L_x_220:
[----:B------:R-:W1:Y:S01]  /*7d10*/  SYNCS.PHASECHK.TRANS64.TRYWAIT P0, [R8+URZ], R5 ;  /* 0x00000005080075a7 */ /* 0x000e62000800017f */
[----:B------:R-:W-:-:S05]  /*7d20*/  VIADD R0, R7, 0x1 ;  /* 0x0000000107007836 */ /* 0x000fca0000000000 */
[----:B------:R-:W-:-:S04]  /*7d30*/  ISETP.NE.AND P1, PT, R0, 0x20, PT ;  /* 0x000000200000780c */ /* 0x000fc80003f25270 */
[----:B------:R-:W-:Y:S02]  /*7d40*/  SEL R3, RZ, 0x1, P1 ;  /* 0x00000001ff037807 */ /* 0x000fe40000800000 */
[----:B------:R-:W-:Y:S02]  /*7d50*/  SEL R7, R0, RZ, P1 ;  /* 0x000000ff00077207 */ /* 0x000fe40000800000 */
[----:B0-----:R-:W-:-:S03]  /*7d60*/  LOP3.LUT R9, R6, R3, RZ, 0x3c, !PT ;  /* 0x0000000306097212 */ /* 0x001fc600078e3cff */
[----:B------:R-:W-:Y:S01]  /*7d70*/  IMAD R11, R7, 0x8, R2 ;  /* 0x00000008070b7824 */ /* 0x000fe200078e0202 */
[----:B------:R-:W-:Y:S01]  /*7d80*/  SHF.L.U32 R6, R9, 0x1f, RZ ;  /* 0x0000001f09067819 */ /* 0x000fe200000006ff */
[----:B-1----:R-:W-:Y:S06]  /*7d90*/  @!P0 BRA `(.L_x_182) ;  /* 0x0000000c00008947 */ /* 0x002fec0003800000 */
.L_x_221:
[----:B------:R-:W1:Y:S01]  /*7da0*/  SYNCS.PHASECHK.TRANS64.TRYWAIT P0, [R11+URZ], R6 ;  /* 0x000000060b0075a7 */ /* 0x000e62000800017f */
[----:B------:R-:W-:-:S05]  /*7db0*/  VIADD R0, R7, 0x1 ;  /* 0x0000000107007836 */ /* 0x000fca0000000000 */
[----:B------:R-:W-:-:S04]  /*7dc0*/  ISETP.NE.AND P1, PT, R0, 0x20, PT ;  /* 0x000000200000780c */ /* 0x000fc80003f25270 */
[----:B------:R-:W-:Y:S02]  /*7dd0*/  SEL R4, RZ, 0x1, P1 ;  /* 0x00000001ff047807 */ /* 0x000fe40000800000 */
[----:B------:R-:W-:Y:S02]  /*7de0*/  SEL R3, R0, RZ, P1 ;  /* 0x000000ff00037207 */ /* 0x000fe40000800000 */
[----:B------:R-:W-:Y:S01]  /*7df0*/  LOP3.LUT R0, R9, R4, RZ, 0x3c, !PT ;  /* 0x0000000409007212 */ /* 0x000fe200078e3cff */
[----:B-1----:R-:W-:Y:S06]  /*7e00*/  @!P0 BRA `(.L_x_183) ;  /* 0x0000000800f88947 */ /* 0x002fec0003800000 */
.L_x_222:
[----:B------:R-:W-:Y:S01]  /*7e10*/  IMAD R3, R3, 0x8, R2 ;  /* 0x0000000803037824 */ /* 0x000fe200078e0202 */
[----:B------:R-:W-:-:S07]  /*7e20*/  SHF.L.U32 R0, R0, 0x1f, RZ ;  /* 0x0000001f00007819 */ /* 0x000fce00000006ff */
.L_x_184:
[----:B--2---:R2:W3:Y:S02]  /*7e30*/  SYNCS.PHASECHK.TRANS64.TRYWAIT P0, [R3+URZ], R0 ;  /* 0x00000000030075a7 */ /* 0x0044e4000800017f */
[----:B---3--:R-:W-:Y:S05]  /*7e40*/  @!P0 NANOSLEEP.SYNCS 0x989680 ;  /* 0x009896800000895d */ /* 0x008fea0003900000 */
[----:B------:R-:W3:Y:S02]  /*7e50*/  @!P0 SYNCS.PHASECHK.TRANS64 P0, [R3+URZ], R0 ;  /* 0x00000000030085a7 */ /* 0x000ee4000800007f */
[----:B---3--:R-:W-:Y:S05]  /*7e60*/  @!P0 BRA `(.L_x_184) ;  /* 0xfffffffc00f08947 */ /* 0x008fea000383ffff */
.L_x_151:
[----:B------:R-:W-:Y:S05]  /*7e70*/  BSYNC B0 ;  /* 0x0000000000007941 */ /* 0x000fea0003800000 */
.L_x_150:
[----:B------:R-:W-:Y:S05]  /*7e80*/  EXIT ;  /* 0x000000000000794d */ /* 0x000fea0003800000 */
.L_x_22:
[----:B---3--:R3:W4:Y:S02]  /*7e90*/  SYNCS.PHASECHK.TRANS64.TRYWAIT P1, [R3+URZ], R0 ;  /* 0x00000000030075a7 */ /* 0x008724000802017f */
[----:B----4-:R-:W-:Y:S05]  /*7ea0*/  @!P1 NANOSLEEP.SYNCS 0x989680 ;  /* 0x009896800000995d */ /* 0x010fea0003900000 */
[----:B------:R-:W4:Y:S02]  /*7eb0*/  @!P1 SYNCS.PHASECHK.TRANS64 P1, [R3+URZ], R0 ;  /* 0x00000000030095a7 */ /* 0x000f24000802007f */
[----:B----4-:R-:W-:Y:S05]  /*7ec0*/  @!P1 BRA `(.L_x_22) ;  /* 0xfffffffc00f09947 */ /* 0x010fea000383ffff */
[----:B------:R-:W-:Y:S05]  /*7ed0*/  BRA `(.L_x_21) ;  /* 0xffffff9800687947 */ /* 0x000fea000383ffff */
.L_x_27:
[----:B-1----:R-:W-:-:S04]  /*7ee0*/  IMAD.U32 R5, RZ, RZ, UR4 ;  /* 0x00000004ff057e24 */ /* 0x002fc8000f8e00ff */
[----:B------:R1:W2:Y:S03]  /*7ef0*/  SYNCS.PHASECHK.TRANS64.TRYWAIT P1, [R5+URZ], R4 ;  /* 0x00000004050075a7 */ /* 0x0002a6000802017f */
[----:B--2---:R-:W-:Y:S05]  /*7f00*/  @!P1 NANOSLEEP.SYNCS 0x989680 ;  /* 0x009896800000995d */ /* 0x004fea0003900000 */
[----:B------:R-:W2:Y:S02]  /*7f10*/  @!P1 SYNCS.PHASECHK.TRANS64 P1, [R5+URZ], R4 ;  /* 0x00000004050095a7 */ /* 0x000ea4000802007f */
[----:B--2---:R-:W-:Y:S05]  /*7f20*/  @!P1 BRA `(.L_x_27) ;  /* 0xfffffffc00ec9947 */ /* 0x004fea000383ffff */
[----:B------:R-:W-:Y:S05]  /*7f30*/  BRA `(.L_x_26) ;  /* 0xffffff9800ec7947 */ /* 0x000fea000383ffff */
.L_x_138:
[----:B------:R-:W-:Y:S01]  /*7f40*/  BSSY B1, `(.L_x_185) ;  /* 0x0000006000017945 */ /* 0x000fe20003800000 */
[----:B------:R-:W-:-:S07]  /*7f50*/  IMAD.MOV.U32 R15, RZ, RZ, -0x1 ;  /* 0xffffffffff0f7424 */ /* 0x000fce00078e00ff */
[----:B------:R-:W-:Y:S05]  /*7f60*/  WARPSYNC.COLLECTIVE R15, `(.L_x_186) ;  /* 0x000000000f0c7348 */ /* 0x000fea0003c00000 */
[----:B------:R-:W-:Y:S02]  /*7f70*/  ELECT P6, UR62, PT ;  /* 0x00000000003e782f */ /* 0x000fe400038c0000 */
[----:B------:R-:W-:Y:S01]  /*7f80*/  MOV R14, UR62 ;  /* 0x0000003e000e7c02 */ /* 0x000fe20008000f00 */
[----:B------:R-:W-:Y:S10]  /*7f90*/  ENDCOLLECTIVE ;  /* 0x000000000000791b */ /* 0x000ff40003800000 */
.L_x_186:
[----:B------:R-:W-:Y:S05]  /*7fa0*/  BSYNC B1 ;  /* 0x0000000000017941 */ /* 0x000fea0003800000 */
.L_x_185:
[----:B------:R-:W-:Y:S05]  /*7fb0*/  BRA `(.L_x_187) ;  /* 0xffffffe000447947 */ /* 0x000fea000383ffff */
.L_x_141:
[----:B0-----:R0:W1:Y:S02]  /*7fc0*/  SYNCS.PHASECHK.TRANS64.TRYWAIT P0, [R20+URZ+0x100], R7 ;  /* 0x00010007140075a7 */ /* 0x001064000800017f */
[----:B-1----:R-:W-:Y:S05]  /*7fd0*/  @!P0 NANOSLEEP.SYNCS 0x989680 ;  /* 0x009896800000895d */ /* 0x002fea0003900000 */
[----:B------:R-:W1:Y:S02]  /*7fe0*/  @!P0 SYNCS.PHASECHK.TRANS64 P0, [R20+URZ+0x100], R7 ;  /* 0x00010007140085a7 */ /* 0x000e64000800007f */
[----:B-1----:R-:W-:Y:S05]  /*7ff0*/  @!P0 BRA `(.L_x_141) ;  /* 0xfffffffc00f08947 */ /* 0x002fea000383ffff */
[----:B------:R-:W-:Y:S05]  /*8000*/  BRA `(.L_x_188) ;  /* 0xffffffe000807947 */ /* 0x000fea000383ffff */
.L_x_149:
[----:B------:R-:W-:Y:S01]  /*8010*/  BSSY B0, `(.L_x_189) ;  /* 0x0000006000007945 */ /* 0x000fe20003800000 */
[----:B------:R-:W-:-:S07]  /*8020*/  IMAD.MOV.U32 R15, RZ, RZ, -0x1 ;  /* 0xffffffffff0f7424 */ /* 0x000fce00078e00ff */
[----:B------:R-:W-:Y:S05]  /*8030*/  WARPSYNC.COLLECTIVE R15, `(.L_x_190) ;  /* 0x000000000f0c7348 */ /* 0x000fea0003c00000 */
[----:B------:R-:W-:Y:S02]  /*8040*/  ELECT P6, UR62, PT ;  /* 0x00000000003e782f */ /* 0x000fe400038c0000 */
[----:B------:R-:W-:Y:S01]  /*8050*/  MOV R14, UR62 ;  /* 0x0000003e000e7c02 */ /* 0x000fe20008000f00 */
[----:B------:R-:W-:Y:S10]  /*8060*/  ENDCOLLECTIVE ;  /* 0x000000000000791b */ /* 0x000ff40003800000 */
.L_x_190:
[----:B------:R-:W-:Y:S05]  /*8070*/  BSYNC B0 ;  /* 0x0000000000007941 */ /* 0x000fea0003800000 */
.L_x_189:
[----:B------:R-:W-:Y:S05]  /*8080*/  BRA `(.L_x_191) ;  /* 0xffffffe800dc7947 */ /* 0x000fea000383ffff */
.L_x_153:
[----:B0-----:R0:W1:Y:S02]  /*8090*/  SYNCS.PHASECHK.TRANS64.TRYWAIT P0, [R7+URZ], R4 ;  /* 0x00000004070075a7 */ /* 0x001064000800017f */
[----:B-1----:R-:W-:Y:S05]  /*80a0*/  @!P0 NANOSLEEP.SYNCS 0x989680 ;  /* 0x009896800000895d */ /* 0x002fea0003900000 */
[----:B------:R-:W1:Y:S02]  /*80b0*/  @!P0 SYNCS.PHASECHK.TRANS64 P0, [R7+URZ], R4 ;  /* 0x00000004070085a7 */ /* 0x000e64000800007f */
[----:B-1----:R-:W-:Y:S05]  /*80c0*/  @!P0 BRA `(.L_x_153) ;  /* 0xfffffffc00f08947 */ /* 0x002fea000383ffff */
[----:B------:R-:W-:Y:S05]  /*80d0*/  BRA `(.L_x_192) ;  /* 0xffffffec001c7947 */ /* 0x000fea000383ffff */
.L_x_154:
[----:B0-----:R0:W1:Y:S02]  /*80e0*/  SYNCS.PHASECHK.TRANS64.TRYWAIT P0, [R8+URZ], R5 ;  /* 0x00000005080075a7 */ /* 0x001064000800017f */
[----:B-1----:R-:W-:Y:S05]  /*80f0*/  @!P0 NANOSLEEP.SYNCS 0x989680 ;  /* 0x009896800000895d */ /* 0x002fea0003900000 */
[----:B------:R-:W1:Y:S02]  /*8100*/  @!P0 SYNCS.PHASECHK.TRANS64 P0, [R8+URZ], R5 ;  /* 0x00000005080085a7 */ /* 0x000e64000800007f */
[----:B-1----:R-:W-:Y:S05]  /*8110*/  @!P0 BRA `(.L_x_154) ;  /* 0xfffffffc00f08947 */ /* 0x002fea000383ffff */
[----:B------:R-:W-:Y:S05]  /*8120*/  BRA `(.L_x_193) ;  /* 0xffffffec002c7947 */ /* 0x000fea000383ffff */
.L_x_155:
[----:B0-----:R0:W1:Y:S02]  /*8130*/  SYNCS.PHASECHK.TRANS64.TRYWAIT P0, [R9+URZ], R4 ;  /* 0x00000004090075a7 */ /* 0x001064000800017f */
[----:B-1----:R-:W-:Y:S05]  /*8140*/  @!P0 NANOSLEEP.SYNCS 0x989680 ;  /* 0x009896800000895d */ /* 0x002fea0003900000 */
[----:B------:R-:W1:Y:S02]  /*8150*/  @!P0 SYNCS.PHASECHK.TRANS64 P0, [R9+URZ], R4 ;  /* 0x00000004090085a7 */ /* 0x000e64000800007f */
[----:B-1----:R-:W-:Y:S05]  /*8160*/  @!P0 BRA `(.L_x_155) ;  /* 0xfffffffc00f08947 */ /* 0x002fea000383ffff */
[----:B------:R-:W-:Y:S05]  /*8170*/  BRA `(.L_x_194) ;  /* 0xffffffec003c7947 */ /* 0x000fea000383ffff */
.L_x_156:
[----:B0-----:R0:W1:Y:S02]  /*8180*/  SYNCS.PHASECHK.TRANS64.TRYWAIT P0, [R8+URZ], R5 ;  /* 0x00000005080075a7 */ /* 0x001064000800017f */
[----:B-1----:R-:W-:Y:S05]  /*8190*/  @!P0 NANOSLEEP.SYNCS 0x989680 ;  /* 0x009896800000895d */ /* 0x002fea0003900000 */
[----:B------:R-:W1:Y:S02]  /*81a0*/  @!P0 SYNCS.PHASECHK.TRANS64 P0, [R8+URZ], R5 ;  /* 0x00000005080085a7 */ /* 0x000e64000800007f */
[----:B-1----:R-:W-:Y:S05]  /*81b0*/  @!P0 BRA `(.L_x_156) ;  /* 0xfffffffc00f08947 */ /* 0x002fea000383ffff */
[----:B------:R-:W-:Y:S05]  /*81c0*/  BRA `(.L_x_195) ;  /* 0xffffffec004c7947 */ /* 0x000fea000383ffff */
.L_x_157:
[----:B0-----:R0:W1:Y:S02]  /*81d0*/  SYNCS.PHASECHK.TRANS64.TRYWAIT P0, [R9+URZ], R4 ;  /* 0x00000004090075a7 */ /* 0x001064000800017f */
[----:B-1----:R-:W-:Y:S05]  /*81e0*/  @!P0 NANOSLEEP.SYNCS 0x989680 ;  /* 0x009896800000895d */ /* 0x002fea0003900000 */
[----:B------:R-:W1:Y:S02]  /*81f0*/  @!P0 SYNCS.PHASECHK.TRANS64 P0, [R9+URZ], R4 ;  /* 0x00000004090085a7 */ /* 0x000e64000800007f */
[----:B-1----:R-:W-:Y:S05]  /*8200*/  @!P0 BRA `(.L_x_157) ;  /* 0xfffffffc00f08947 */ /* 0x002fea000383ffff */
[----:B------:R-:W-:Y:S05]  /*8210*/  BRA `(.L_x_196) ;  /* 0xffffffec005c7947 */ /* 0x000fea000383ffff */
.L_x_158:
[----:B0-----:R0:W1:Y:S02]  /*8220*/  SYNCS.PHASECHK.TRANS64.TRYWAIT P0, [R8+URZ], R5 ;  /* 0x00000005080075a7 */ /* 0x001064000800017f */
[----:B-1----:R-:W-:Y:S05]  /*8230*/  @!P0 NANOSLEEP.SYNCS 0x989680 ;  /* 0x009896800000895d */ /* 0x002fea0003900000 */
[----:B------:R-:W1:Y:S02]  /*8240*/  @!P0 SYNCS.PHASECHK.TRANS64 P0, [R8+URZ], R5 ;  /* 0x00000005080085a7 */ /* 0x000e64000800007f */
[----:B-1----:R-:W-:Y:S05]  /*8250*/  @!P0 BRA `(.L_x_158) ;  /* 0xfffffffc00f08947 */ /* 0x002fea000383ffff */
[----:B------:R-:W-:Y:S05]  /*8260*/  BRA `(.L_x_197) ;  /* 0xffffffec006c7947 */ /* 0x000fea000383ffff */
.L_x_159:
[----:B0-----:R0:W1:Y:S02]  /*8270*/  SYNCS.PHASECHK.TRANS64.TRYWAIT P0, [R9+URZ], R4 ;  /* 0x00000004090075a7 */ /* 0x001064000800017f */
[----:B-1----:R-:W-:Y:S05]  /*8280*/  @!P0 NANOSLEEP.SYNCS 0x989680 ;  /* 0x009896800000895d */ /* 0x002fea0003900000 */
[----:B------:R-:W1:Y:S02]  /*8290*/  @!P0 SYNCS.PHASECHK.TRANS64 P0, [R9+URZ], R4 ;  /* 0x00000004090085a7 */ /* 0x000e64000800007f */
[----:B-1----:R-:W-:Y:S05]  /*82a0*/  @!P0 BRA `(.L_x_159) ;  /* 0xfffffffc00f08947 */ /* 0x002fea000383ffff */
[----:B------:R-:W-:Y:S05]  /*82b0*/  BRA `(.L_x_198) ;  /* 0xffffffec007c7947 */ /* 0x000fea000383ffff */
.L_x_160:
[----:B0-----:R0:W1:Y:S02]  /*82c0*/  SYNCS.PHASECHK.TRANS64.TRYWAIT P0, [R8+URZ], R5 ;  /* 0x00000005080075a7 */ /* 0x001064000800017f */
[----:B-1----:R-:W-:Y:S05]  /*82d0*/  @!P0 NANOSLEEP.SYNCS 0x989680 ;  /* 0x009896800000895d */ /* 0x002fea0003900000 */
[----:B------:R-:W1:Y:S02]  /*82e0*/  @!P0 SYNCS.PHASECHK.TRANS64 P0, [R8+URZ], R5 ;  /* 0x00000005080085a7 */ /* 0x000e64000800007f */
[----:B-1----:R-:W-:Y:S05]  /*82f0*/  @!P0 BRA `(.L_x_160) ;  /* 0xfffffffc00f08947 */ /* 0x002fea000383ffff */
[----:B------:R-:W-:Y:S05]  /*8300*/  BRA `(.L_x_199) ;  /* 0xffffffec008c7947 */ /* 0x000fea000383ffff */
.L_x_161:
[----:B0-----:R0:W1:Y:S02]  /*8310*/  SYNCS.PHASECHK.TRANS64.TRYWAIT P0, [R9+URZ], R4 ;  /* 0x00000004090075a7 */ /* 0x001064000800017f */
[----:B-1----:R-:W-:Y:S05]  /*8320*/  @!P0 NANOSLEEP.SYNCS 0x989680 ;  /* 0x009896800000895d */ /* 0x002fea0003900000 */
[----:B------:R-:W1:Y:S02]  /*8330*/  @!P0 SYNCS.PHASECHK.TRANS64 P0, [R9+URZ], R4 ;  /* 0x00000004090085a7 */ /* 0x000e64000800007f */
[----:B-1----:R-:W-:Y:S05]  /*8340*/  @!P0 BRA `(.L_x_161) ;  /* 0xfffffffc00f08947 */ /* 0x002fea000383ffff */
[----:B------:R-:W-:Y:S05]  /*8350*/  BRA `(.L_x_200) ;  /* 0xffffffec009c7947 */ /* 0x000fea000383ffff */
.L_x_162:
[----:B0-----:R0:W1:Y:S02]  /*8360*/  SYNCS.PHASECHK.TRANS64.TRYWAIT P0, [R8+URZ], R5 ;  /* 0x00000005080075a7 */ /* 0x001064000800017f */
[----:B-1----:R-:W-:Y:S05]  /*8370*/  @!P0 NANOSLEEP.SYNCS 0x989680 ;  /* 0x009896800000895d */ /* 0x002fea0003900000 */
[----:B------:R-:W1:Y:S02]  /*8380*/  @!P0 SYNCS.PHASECHK.TRANS64 P0, [R8+URZ], R5 ;  /* 0x00000005080085a7 */ /* 0x000e64000800007f */
[----:B-1----:R-:W-:Y:S05]  /*8390*/  @!P0 BRA `(.L_x_162) ;  /* 0xfffffffc00f08947 */ /* 0x002fea000383ffff */
[----:B------:R-:W-:Y:S05]  /*83a0*/  BRA `(.L_x_201) ;  /* 0xffffffec00ac7947 */ /* 0x000fea000383ffff */
.L_x_163:
[----:B0-----:R0:W1:Y:S02]  /*83b0*/  SYNCS.PHASECHK.TRANS64.TRYWAIT P0, [R9+URZ], R4 ;  /* 0x00000004090075a7 */ /* 0x001064000800017f */
[----:B-1----:R-:W-:Y:S05]  /*83c0*/  @!P0 NANOSLEEP.SYNCS 0x989680 ;  /* 0x009896800000895d */ /* 0x002fea0003900000 */
[----:B------:R-:W1:Y:S02]  /*83d0*/  @!P0 SYNCS.PHASECHK.TRANS64 P0, [R9+URZ], R4 ;  /* 0x00000004090085a7 */ /* 0x000e64000800007f */
[----:B-1----:R-:W-:Y:S05]  /*83e0*/  @!P0 BRA `(.L_x_163) ;  /* 0xfffffffc00f08947 */ /* 0x002fea000383ffff */
[----:B------:R-:W-:Y:S05]  /*83f0*/  BRA `(.L_x_202) ;  /* 0xffffffec00bc7947 */ /* 0x000fea000383ffff */
.L_x_164:
[----:B0-----:R0:W1:Y:S02]  /*8400*/  SYNCS.PHASECHK.TRANS64.TRYWAIT P0, [R8+URZ], R5 ;  /* 0x00000005080075a7 */ /* 0x001064000800017f */
[----:B-1----:R-:W-:Y:S05]  /*8410*/  @!P0 NANOSLEEP.SYNCS 0x989680 ;  /* 0x009896800000895d */ /* 0x002fea0003900000 */
[----:B------:R-:W1:Y:S02]  /*8420*/  @!P0 SYNCS.PHASECHK.TRANS64 P0, [R8+URZ], R5 ;  /* 0x00000005080085a7 */ /* 0x000e64000800007f */
[----:B-1----:R-:W-:Y:S05]  /*8430*/  @!P0 BRA `(.L_x_164) ;  /* 0xfffffffc00f08947 */ /* 0x002fea000383ffff */
[----:B------:R-:W-:Y:S05]  /*8440*/  BRA `(.L_x_203) ;  /* 0xffffffec00cc7947 */ /* 0x000fea000383ffff */
.L_x_165:
[----:B0-----:R0:W1:Y:S02]  /*8450*/  SYNCS.PHASECHK.TRANS64.TRYWAIT P0, [R9+URZ], R4 ;  /* 0x00000004090075a7 */ /* 0x001064000800017f */
[----:B-1----:R-:W-:Y:S05]  /*8460*/  @!P0 NANOSLEEP.SYNCS 0x989680 ;  /* 0x009896800000895d */ /* 0x002fea0003900000 */
[----:B------:R-:W1:Y:S02]  /*8470*/  @!P0 SYNCS.PHASECHK.TRANS64 P0, [R9+URZ], R4 ;  /* 0x00000004090085a7 */ /* 0x000e64000800007f */
[----:B-1----:R-:W-:Y:S05]  /*8480*/  @!P0 BRA `(.L_x_165) ;  /* 0xfffffffc00f08947 */ /* 0x002fea000383ffff */
[----:B------:R-:W-:Y:S05]  /*8490*/  BRA `(.L_x_204) ;  /* 0xffffffec00dc7947 */ /* 0x000fea000383ffff */
.L_x_166:
[----:B0-----:R0:W1:Y:S02]  /*84a0*/  SYNCS.PHASECHK.TRANS64.TRYWAIT P0, [R8+URZ], R5 ;  /* 0x00000005080075a7 */ /* 0x001064000800017f */
[----:B-1----:R-:W-:Y:S05]  /*84b0*/  @!P0 NANOSLEEP.SYNCS 0x989680 ;  /* 0x009896800000895d */ /* 0x002fea0003900000 */
[----:B------:R-:W1:Y:S02]  /*84c0*/  @!P0 SYNCS.PHASECHK.TRANS64 P0, [R8+URZ], R5 ;  /* 0x00000005080085a7 */ /* 0x000e64000800007f */
[----:B-1----:R-:W-:Y:S05]  /*84d0*/  @!P0 BRA `(.L_x_166) ;  /* 0xfffffffc00f08947 */ /* 0x002fea000383ffff */
[----:B------:R-:W-:Y:S05]  /*84e0*/  BRA `(.L_x_205) ;  /* 0xffffffec00ec7947 */ /* 0x000fea000383ffff */
.L_x_167:
[----:B0-----:R0:W1:Y:S02]  /*84f0*/  SYNCS.PHASECHK.TRANS64.TRYWAIT P0, [R9+URZ], R4 ;  /* 0x00000004090075a7 */ /* 0x001064000800017f */
[----:B-1----:R-:W-:Y:S05]  /*8500*/  @!P0 NANOSLEEP.SYNCS 0x989680 ;  /* 0x009896800000895d */ /* 0x002fea0003900000 */
[----:B------:R-:W1:Y:S02]  /*8510*/  @!P0 SYNCS.PHASECHK.TRANS64 P0, [R9+URZ], R4 ;  /* 0x00000004090085a7 */ /* 0x000e64000800007f */
[----:B-1----:R-:W-:Y:S05]  /*8520*/  @!P0 BRA `(.L_x_167) ;  /* 0xfffffffc00f08947 */ /* 0x002fea000383ffff */
[----:B------:R-:W-:Y:S05]  /*8530*/  BRA `(.L_x_206) ;  /* 0xffffffec00fc7947 */ /* 0x000fea000383ffff */
.L_x_168:
[----:B0-----:R0:W1:Y:S02]  /*8540*/  SYNCS.PHASECHK.TRANS64.TRYWAIT P0, [R8+URZ], R5 ;  /* 0x00000005080075a7 */ /* 0x001064000800017f */
[----:B-1----:R-:W-:Y:S05]  /*8550*/  @!P0 NANOSLEEP.SYNCS 0x989680 ;  /* 0x009896800000895d */ /* 0x002fea0003900000 */
[----:B------:R-:W1:Y:S02]  /*8560*/  @!P0 SYNCS.PHASECHK.TRANS64 P0, [R8+URZ], R5 ;  /* 0x00000005080085a7 */ /* 0x000e64000800007f */
[----:B-1----:R-:W-:Y:S05]  /*8570*/  @!P0 BRA `(.L_x_168) ;  /* 0xfffffffc00f08947 */ /* 0x002fea000383ffff */
[----:B------:R-:W-:Y:S05]  /*8580*/  BRA `(.L_x_207) ;  /* 0xfffffff0000c7947 */ /* 0x000fea000383ffff */
.L_x_169:
[----:B0-----:R0:W1:Y:S02]  /*8590*/  SYNCS.PHASECHK.TRANS64.TRYWAIT P0, [R9+URZ], R4 ;  /* 0x00000004090075a7 */ /* 0x001064000800017f */
[----:B-1----:R-:W-:Y:S05]  /*85a0*/  @!P0 NANOSLEEP.SYNCS 0x989680 ;  /* 0x009896800000895d */ /* 0x002fea0003900000 */
[----:B------:R-:W1:Y:S02]  /*85b0*/  @!P0 SYNCS.PHASECHK.TRANS64 P0, [R9+URZ], R4 ;  /* 0x00000004090085a7 */ /* 0x000e64000800007f */
[----:B-1----:R-:W-:Y:S05]  /*85c0*/  @!P0 BRA `(.L_x_169) ;  /* 0xfffffffc00f08947 */ /* 0x002fea000383ffff */
[----:B------:R-:W-:Y:S05]  /*85d0*/  BRA `(.L_x_208) ;  /* 0xfffffff0001c7947 */ /* 0x000fea000383ffff */
.L_x_170:
[----:B0-----:R0:W1:Y:S02]  /*85e0*/  SYNCS.PHASECHK.TRANS64.TRYWAIT P0, [R8+URZ], R5 ;  /* 0x00000005080075a7 */ /* 0x001064000800017f */
[----:B-1----:R-:W-:Y:S05]  /*85f0*/  @!P0 NANOSLEEP.SYNCS 0x989680 ;  /* 0x009896800000895d */ /* 0x002fea0003900000 */
[----:B------:R-:W1:Y:S02]  /*8600*/  @!P0 SYNCS.PHASECHK.TRANS64 P0, [R8+URZ], R5 ;  /* 0x00000005080085a7 */ /* 0x000e64000800007f */
[----:B-1----:R-:W-:Y:S05]  /*8610*/  @!P0 BRA `(.L_x_170) ;  /* 0xfffffffc00f08947 */ /* 0x002fea000383ffff */
[----:B------:R-:W-:Y:S05]  /*8620*/  BRA `(.L_x_209) ;  /* 0xfffffff0002c7947 */ /* 0x000fea000383ffff */
.L_x_171:
[----:B0-----:R0:W1:Y:S02]  /*8630*/  SYNCS.PHASECHK.TRANS64.TRYWAIT P0, [R9+URZ], R4 ;  /* 0x00000004090075a7 */ /* 0x001064000800017f */
[----:B-1----:R-:W-:Y:S05]  /*8640*/  @!P0 NANOSLEEP.SYNCS 0x989680 ;  /* 0x009896800000895d */ /* 0x002fea0003900000 */
[----:B------:R-:W1:Y:S02]  /*8650*/  @!P0 SYNCS.PHASECHK.TRANS64 P0, [R9+URZ], R4 ;  /* 0x00000004090085a7 */ /* 0x000e64000800007f */
[----:B-1----:R-:W-:Y:S05]  /*8660*/  @!P0 BRA `(.L_x_171) ;  /* 0xfffffffc00f08947 */ /* 0x002fea000383ffff */
[----:B------:R-:W-:Y:S05]  /*8670*/  BRA `(.L_x_210) ;  /* 0xfffffff0003c7947 */ /* 0x000fea000383ffff */
.L_x_172:
[----:B0-----:R0:W1:Y:S02]  /*8680*/  SYNCS.PHASECHK.TRANS64.TRYWAIT P0, [R8+URZ], R5 ;  /* 0x00000005080075a7 */ /* 0x001064000800017f */
[----:B-1----:R-:W-:Y:S05]  /*8690*/  @!P0 NANOSLEEP.SYNCS 0x989680 ;  /* 0x009896800000895d */ /* 0x002fea0003900000 */
[----:B------:R-:W1:Y:S02]  /*86a0*/  @!P0 SYNCS.PHASECHK.TRANS64 P0, [R8+URZ], R5 ;  /* 0x00000005080085a7 */ /* 0x000e64000800007f */
[----:B-1----:R-:W-:Y:S05]  /*86b0*/  @!P0 BRA `(.L_x_172) ;  /* 0xfffffffc00f08947 */ /* 0x002fea000383ffff */
[----:B------:R-:W-:Y:S05]  /*86c0*/  BRA `(.L_x_211) ;  /* 0xfffffff0004c7947 */ /* 0x000fea000383ffff */
.L_x_173:
[----:B0-----:R0:W1:Y:S02]  /*86d0*/  SYNCS.PHASECHK.TRANS64.TRYWAIT P0, [R9+URZ], R4 ;  /* 0x00000004090075a7 */ /* 0x001064000800017f */
[----:B-1----:R-:W-:Y:S05]  /*86e0*/  @!P0 NANOSLEEP.SYNCS 0x989680 ;  /* 0x009896800000895d */ /* 0x002fea0003900000 */
[----:B------:R-:W1:Y:S02]  /*86f0*/  @!P0 SYNCS.PHASECHK.TRANS64 P0, [R9+URZ], R4 ;  /* 0x00000004090085a7 */ /* 0x000e64000800007f */
[----:B-1----:R-:W-:Y:S05]  /*8700*/  @!P0 BRA `(.L_x_173) ;  /* 0xfffffffc00f08947 */ /* 0x002fea000383ffff */
[----:B------:R-:W-:Y:S05]  /*8710*/  BRA `(.L_x_212) ;  /* 0xfffffff0005c7947 */ /* 0x000fea000383ffff */
.L_x_174:
[----:B0-----:R0:W1:Y:S02]  /*8720*/  SYNCS.PHASECHK.TRANS64.TRYWAIT P0, [R8+URZ], R5 ;  /* 0x00000005080075a7 */ /* 0x001064000800017f */
[----:B-1----:R-:W-:Y:S05]  /*8730*/  @!P0 NANOSLEEP.SYNCS 0x989680 ;  /* 0x009896800000895d */ /* 0x002fea0003900000 */
[----:B------:R-:W1:Y:S02]  /*8740*/  @!P0 SYNCS.PHASECHK.TRANS64 P0, [R8+URZ], R5 ;  /* 0x00000005080085a7 */ /* 0x000e64000800007f */
[----:B-1----:R-:W-:Y:S05]  /*8750*/  @!P0 BRA `(.L_x_174) ;  /* 0xfffffffc00f08947 */ /* 0x002fea000383ffff */
[----:B------:R-:W-:Y:S05]  /*8760*/  BRA `(.L_x_213) ;  /* 0xfffffff0006c7947 */ /* 0x000fea000383ffff */
.L_x_175:
[----:B0-----:R0:W1:Y:S02]  /*8770*/  SYNCS.PHASECHK.TRANS64.TRYWAIT P0, [R9+URZ], R4 ;  /* 0x00000004090075a7 */ /* 0x001064000800017f */
[----:B-1----:R-:W-:Y:S05]  /*8780*/  @!P0 NANOSLEEP.SYNCS 0x989680 ;  /* 0x009896800000895d */ /* 0x002fea0003900000 */
[----:B------:R-:W1:Y:S02]  /*8790*/  @!P0 SYNCS.PHASECHK.TRANS64 P0, [R9+URZ], R4 ;  /* 0x00000004090085a7 */ /* 0x000e64000800007f */
[----:B-1----:R-:W-:Y:S05]  /*87a0*/  @!P0 BRA `(.L_x_175) ;  /* 0xfffffffc00f08947 */ /* 0x002fea000383ffff */
[----:B------:R-:W-:Y:S05]  /*87b0*/  BRA `(.L_x_214) ;  /* 0xfffffff0007c7947 */ /* 0x000fea000383ffff */
.L_x_176:
[----:B0-----:R0:W1:Y:S02]  /*87c0*/  SYNCS.PHASECHK.TRANS64.TRYWAIT P0, [R8+URZ], R5 ;  /* 0x00000005080075a7 */ /* 0x001064000800017f */
[----:B-1----:R-:W-:Y:S05]  /*87d0*/  @!P0 NANOSLEEP.SYNCS 0x989680 ;  /* 0x009896800000895d */ /* 0x002fea0003900000 */
[----:B------:R-:W1:Y:S02]  /*87e0*/  @!P0 SYNCS.PHASECHK.TRANS64 P0, [R8+URZ], R5 ;  /* 0x00000005080085a7 */ /* 0x000e64000800007f */
[----:B-1----:R-:W-:Y:S05]  /*87f0*/  @!P0 BRA `(.L_x_176) ;  /* 0xfffffffc00f08947 */ /* 0x002fea000383ffff */
[----:B------:R-:W-:Y:S05]  /*8800*/  BRA `(.L_x_215) ;  /* 0xfffffff0008c7947 */ /* 0x000fea000383ffff */
.L_x_177:
[----:B0-----:R0:W1:Y:S02]  /*8810*/  SYNCS.PHASECHK.TRANS64.TRYWAIT P0, [R9+URZ], R4 ;  /* 0x00000004090075a7 */ /* 0x001064000800017f */
[----:B-1----:R-:W-:Y:S05]  /*8820*/  @!P0 NANOSLEEP.SYNCS 0x989680 ;  /* 0x009896800000895d */ /* 0x002fea0003900000 */
[----:B------:R-:W1:Y:S02]  /*8830*/  @!P0 SYNCS.PHASECHK.TRANS64 P0, [R9+URZ], R4 ;  /* 0x00000004090085a7 */ /* 0x000e64000800007f */
[----:B-1----:R-:W-:Y:S05]  /*8840*/  @!P0 BRA `(.L_x_177) ;  /* 0xfffffffc00f08947 */ /* 0x002fea000383ffff */
[----:B------:R-:W-:Y:S05]  /*8850*/  BRA `(.L_x_216) ;  /* 0xfffffff0009c7947 */ /* 0x000fea000383ffff */
.L_x_178:
[----:B0-----:R0:W1:Y:S02]  /*8860*/  SYNCS.PHASECHK.TRANS64.TRYWAIT P0, [R8+URZ], R5 ;  /* 0x00000005080075a7 */ /* 0x001064000800017f */
[----:B-1----:R-:W-:Y:S05]  /*8870*/  @!P0 NANOSLEEP.SYNCS 0x989680 ;  /* 0x009896800000895d */ /* 0x002fea0003900000 */
[----:B------:R-:W1:Y:S02]  /*8880*/  @!P0 SYNCS.PHASECHK.TRANS64 P0, [R8+URZ], R5 ;  /* 0x00000005080085a7 */ /* 0x000e64000800007f */
[----:B-1----:R-:W-:Y:S05]  /*8890*/  @!P0 BRA `(.L_x_178) ;  /* 0xfffffffc00f08947 */ /* 0x002fea000383ffff */
[----:B------:R-:W-:Y:S05]  /*88a0*/  BRA `(.L_x_217) ;  /* 0xfffffff000ac7947 */ /* 0x000fea000383ffff */
.L_x_179:
[----:B0-----:R0:W1:Y:S02]  /*88b0*/  SYNCS.PHASECHK.TRANS64.TRYWAIT P0, [R9+URZ], R4 ;  /* 0x00000004090075a7 */ /* 0x001064000800017f */
[----:B-1----:R-:W-:Y:S05]  /*88c0*/  @!P0 NANOSLEEP.SYNCS 0x989680 ;  /* 0x009896800000895d */ /* 0x002fea0003900000 */
[----:B------:R-:W1:Y:S02]  /*88d0*/  @!P0 SYNCS.PHASECHK.TRANS64 P0, [R9+URZ], R4 ;  /* 0x00000004090085a7 */ /* 0x000e64000800007f */
[----:B-1----:R-:W-:Y:S05]  /*88e0*/  @!P0 BRA `(.L_x_179) ;  /* 0xfffffffc00f08947 */ /* 0x002fea000383ffff */
[----:B------:R-:W-:Y:S05]  /*88f0*/  BRA `(.L_x_218) ;  /* 0xfffffff000bc7947 */ /* 0x000fea000383ffff */
.L_x_180:
[----:B0-----:R0:W1:Y:S02]  /*8900*/  SYNCS.PHASECHK.TRANS64.TRYWAIT P0, [R8+URZ], R5 ;  /* 0x00000005080075a7 */ /* 0x001064000800017f */
[----:B-1----:R-:W-:Y:S05]  /*8910*/  @!P0 NANOSLEEP.SYNCS 0x989680 ;  /* 0x009896800000895d */ /* 0x002fea0003900000 */
[----:B------:R-:W1:Y:S02]  /*8920*/  @!P0 SYNCS.PHASECHK.TRANS64 P0, [R8+URZ], R5 ;  /* 0x00000005080085a7 */ /* 0x000e64000800007f */
[----:B-1----:R-:W-:Y:S05]  /*8930*/  @!P0 BRA `(.L_x_180) ;  /* 0xfffffffc00f08947 */ /* 0x002fea000383ffff */
[----:B------:R-:W-:Y:S05]  /*8940*/  BRA `(.L_x_219) ;  /* 0xfffffff000cc7947 */ /* 0x000fea000383ffff */
.L_x_181:
[----:B0-----:R0:W1:Y:S02]  /*8950*/  SYNCS.PHASECHK.TRANS64.TRYWAIT P0, [R9+URZ], R4 ;  /* 0x00000004090075a7 */ /* 0x001064000800017f */
[----:B-1----:R-:W-:Y:S05]  /*8960*/  @!P0 NANOSLEEP.SYNCS 0x989680 ;  /* 0x009896800000895d */ /* 0x002fea0003900000 */
[----:B------:R-:W1:Y:S02]  /*8970*/  @!P0 SYNCS.PHASECHK.TRANS64 P0, [R9+URZ], R4 ;  /* 0x00000004090085a7 */ /* 0x000e64000800007f */
[----:B-1----:R-:W-:Y:S05]  /*8980*/  @!P0 BRA `(.L_x_181) ;  /* 0xfffffffc00f08947 */ /* 0x002fea000383ffff */
[----:B------:R-:W-:Y:S05]  /*8990*/  BRA `(.L_x_220) ;  /* 0xfffffff000dc7947 */ /* 0x000fea000383ffff */
.L_x_182:
[----:B0-----:R0:W1:Y:S02]  /*89a0*/  SYNCS.PHASECHK.TRANS64.TRYWAIT P0, [R8+URZ], R5 ;  /* 0x00000005080075a7 */ /* 0x001064000800017f */
[----:B-1----:R-:W-:Y:S05]  /*89b0*/  @!P0 NANOSLEEP.SYNCS 0x989680 ;  /* 0x009896800000895d */ /* 0x002fea0003900000 */
[----:B------:R-:W1:Y:S02]  /*89c0*/  @!P0 SYNCS.PHASECHK.TRANS64 P0, [R8+URZ], R5 ;  /* 0x00000005080085a7 */ /* 0x000e64000800007f */
[----:B-1----:R-:W-:Y:S05]  /*89d0*/  @!P0 BRA `(.L_x_182) ;  /* 0xfffffffc00f08947 */ /* 0x002fea000383ffff */
[----:B------:R-:W-:Y:S05]  /*89e0*/  BRA `(.L_x_221) ;  /* 0xfffffff000ec7947 */ /* 0x000fea000383ffff */
.L_x_183:
[----:B-1----:R1:W2:Y:S02]  /*89f0*/  SYNCS.PHASECHK.TRANS64.TRYWAIT P0, [R11+URZ], R6 ;  /* 0x000000060b0075a7 */ /* 0x0022a4000800017f */
[----:B--2---:R-:W-:Y:S05]  /*8a00*/  @!P0 NANOSLEEP.SYNCS 0x989680 ;  /* 0x009896800000895d */ /* 0x004fea0003900000 */
[----:B------:R-:W2:Y:S02]  /*8a10*/  @!P0 SYNCS.PHASECHK.TRANS64 P0, [R11+URZ], R6 ;  /* 0x000000060b0085a7 */ /* 0x000ea4000800007f */
[----:B--2---:R-:W-:Y:S05]  /*8a20*/  @!P0 BRA `(.L_x_183) ;  /* 0xfffffffc00f08947 */ /* 0x004fea000383ffff */
[----:B------:R-:W-:Y:S05]  /*8a30*/  BRA `(.L_x_222) ;  /* 0xfffffff000f47947 */ /* 0x000fea000383ffff */
.L_x_223:
[----:B------:R-:W-:-:S00]  /*8a40*/  BRA `(.L_x_223) ;  /* 0xfffffffc00fc7947 */ /* 0x000fc0000383ffff */
[----:B------:R-:W-:-:S00]  /*8a50*/  NOP ;  /* 0x0000000000007918 */ /* 0x000fc00000000000 */
        /* <DEDUP_REMOVED lines=10> */
.L_x_224:


//--------------------- .nv.global.init           --------------------------
	.section	.nv.global.init,"aw",@progbits
.nv.global.init:
	.type		$str$22,@object
	.size		$str$22,($str$23 - $str$22)
$str$22:
        /*0000*/ 	.byte	0x6b, 0x5f, 0x74, 0x69, 0x6c, 0x65, 0x5f, 0x63, 0x6f, 0x75, 0x6e, 0x74, 0x20, 0x3e, 0x3d, 0x20
        /*0010*/ 	.byte	0x31, 0x00
	.type		$str$23,@object
	.size		$str$23,(__unnamed_1 - $str$23)
$str$23:
        /*0012*/ 	.byte	0x2f, 0x74, 0x6d, 0x70, 0x2f, 0x63, 0x75, 0x74, 0x6c, 0x61, 0x73, 0x73, 0x5f, 0x73, 0x77, 0x65
        /*0022*/ 	.byte	0x65, 0x70, 0x5f, 0x73, 0x72, 0x63, 0x2f, 0x69, 0x6e, 0x63, 0x6c, 0x75, 0x64, 0x65, 0x2f, 0x63
        /*0032*/ 	.byte	0x75, 0x74, 0x6c, 0x61, 0x73, 0x73, 0x2f, 0x67, 0x65, 0x6d, 0x6d, 0x2f, 0x63, 0x6f, 0x6c, 0x6c
        /*0042*/ 	.byte	0x65, 0x63, 0x74, 0x69, 0x76, 0x65, 0x2f, 0x73, 0x6d, 0x39, 0x30, 0x5f, 0x6d, 0x6d, 0x61, 0x5f
        /*0052*/ 	.byte	0x74, 0x6d, 0x61, 0x5f, 0x67, 0x6d, 0x6d, 0x61, 0x5f, 0x73, 0x73, 0x5f, 0x77, 0x61, 0x72, 0x70
        /*0062*/ 	.byte	0x73, 0x70, 0x65, 0x63, 0x69, 0x61, 0x6c, 0x69, 0x7a, 0x65, 0x64, 0x2e, 0x68, 0x70, 0x70, 0x00
	.type		__unnamed_1,@object
	.size		__unnamed_1,(.L_0 - __unnamed_1)
__unnamed_1:
        /*0072*/ 	.byte	0x76, 0x6f, 0x69, 0x64, 0x20, 0x63, 0x75, 0x74, 0x6c, 0x61, 0x73, 0x73, 0x3a, 0x3a, 0x67, 0x65
        /* <DEDUP_REMOVED lines=180> */
        /*0bc2*/ 	.byte	0x74, 0x65, 0x3a, 0x3a, 0x69, 0x64, 0x65, 0x6e, 0x74, 0x69, 0x74, 0x79, 0x5d, 0x00
.L_0:


//--------------------- .nv.shared._ZN7cutlass13device_kernelINS_4gemm6kernel13GemmUniversalIN4cute5tupleIJiiiiEEENS1_10collective13CollectiveMmaINS1_34MainloopSm90TmaGmmaWarpSpecializedILi32ENS5_IJNS4_1CILi2EEENSA_ILi1EEESC_EEENS1_35KernelTmaWarpSpecializedCooperativeEEENS5_IJNSA_ILi128EEENSA_ILi96EEENSA_ILi16EEEEEENS_10bfloat16_tENS5_IJlSC_lEEESK_SL_NS4_8TiledMMAINS4_8MMA_AtomIJNS4_4SM904GMMA27MMA_64x96x16_F32BF16BF16_SSILNSP_5MajorE0ELSR_0ELNSP_7ScaleInE1ELSS_1EEEEEENS4_6LayoutISD_NS5_IJSC_NSA_ILi0EEESW_EEEEENS5_IJNS4_10UnderscoreESZ_SZ_EEEEENS4_13SM90_TMA_LOADENS4_14ComposedLayoutINS4_7SwizzleILi1ELi4ELi3EEENS4_18smem_ptr_flag_bitsILi16EEENSV_INS5_IJNSA_ILi8EEESI_EEENS5_IJSI_SC_EEEEEEEvNS4_8identityENS4_23SM90_TMA_LOAD_MULTICASTES1C_vS1D_EENS_8epilogue10collective6detail29Sm90TmaWarpSpecializedAdapterINS1H_15DefaultEpilogueISK_SL_SL_NS1G_6thread17LinearCombinationISK_Li1EffLNS1L_9ScaleType4KindE0ELNS_15FloatRoundStyleE2ESK_EENS1_15EpilogueDefaultEEEEEvvEEEEvNT_6ParamsE --------------------------
	.section	.nv.shared._ZN7cutlass13device_kernelINS_4gemm6kernel13GemmUniversalIN4cute5tupleIJiiiiEEENS1_10collective13CollectiveMmaINS1_34MainloopSm90TmaGmmaWarpSpecializedILi32ENS5_IJNS4_1CILi2EEENSA_ILi1EEESC_EEENS1_35KernelTmaWarpSpecializedCooperativeEEENS5_IJNSA_ILi128EEENSA_ILi96EEENSA_ILi16EEEEEENS_10bfloat16_tENS5_IJlSC_lEEESK_SL_NS4_8TiledMMAINS4_8MMA_AtomIJNS4_4SM904GMMA27MMA_64x96x16_F32BF16BF16_SSILNSP_5MajorE0ELSR_0ELNSP_7ScaleInE1ELSS_1EEEEEENS4_6LayoutISD_NS5_IJSC_NSA_ILi0EEESW_EEEEENS5_IJNS4_10UnderscoreESZ_SZ_EEEEENS4_13SM90_TMA_LOADENS4_14ComposedLayoutINS4_7SwizzleILi1ELi4ELi3EEENS4_18smem_ptr_flag_bitsILi16EEENSV_INS5_IJNSA_ILi8EEESI_EEENS5_IJSI_SC_EEEEEEEvNS4_8identityENS4_23SM90_TMA_LOAD_MULTICASTES1C_vS1D_EENS_8epilogue10collective6detail29Sm90TmaWarpSpecializedAdapterINS1H_15DefaultEpilogueISK_SL_SL_NS1G_6thread17LinearCombinationISK_Li1EffLNS1L_9ScaleType4KindE0ELNS_15FloatRoundStyleE2ESK_EENS1_15EpilogueDefaultEEEEEvvEEEEvNT_6ParamsE,"aw",@nobits
	.sectionflags	@""
	.align	16
	.zero		1024


//--------------------- .nv.shared.reserved.0     --------------------------
	.section	.nv.shared.reserved.0,"aw",@nobits
	.weak		__nv_reservedSMEM_offset_0_alias
	.size		__nv_reservedSMEM_offset_0_alias, 0, 0
	.other		__nv_reservedSMEM_offset_0_alias,@"STO_CUDA_RESERVED_SHARED STV_DEFAULT"
__nv_reservedSMEM_offset_0_alias:
	.zero		0


//--------------------- .nv.global                --------------------------
	.section	.nv.global,"aw",@nobits
.nv.global:
	.type		_ZN40_INTERNAL_f810280b_4_k_cu_b70fd762_137004cute1_E,@object
	.size		_ZN40_INTERNAL_f810280b_4_k_cu_b70fd762_137004cute1_E,(_ZN40_INTERNAL_f810280b_4_k_cu_b70fd762_137004cuda3std3__45__cpo6cbeginE - _ZN40_INTERNAL_f810280b_4_k_cu_b70fd762_137004cute1_E)
_ZN40_INTERNAL_f810280b_4_k_cu_b70fd762_137004cute1_E:
	.zero		1
	.type		_ZN40_INTERNAL_f810280b_4_k_cu_b70fd762_137004cuda3std3__45__cpo6cbeginE,@object
	.size		_ZN40_INTERNAL_f810280b_4_k_cu_b70fd762_137004cuda3std3__45__cpo6cbeginE,(_ZN40_INTERNAL_f810280b_4_k_cu_b70fd762_137004cuda3std3__48in_placeE - _ZN40_INTERNAL_f810280b_4_k_cu_b70fd762_137004cuda3std3__45__cpo6cbeginE)
_ZN40_INTERNAL_f810280b_4_k_cu_b70fd762_137004cuda3std3__45__cpo6cbeginE:
	.zero		1
	.type		_ZN40_INTERNAL_f810280b_4_k_cu_b70fd762_137004cuda3std3__48in_placeE,@object
	.size		_ZN40_INTERNAL_f810280b_4_k_cu_b70fd762_137004cuda3std3__48in_placeE,(_ZN40_INTERNAL_f810280b_4_k_cu_b70fd762_137004cuda3std6ranges3__45__cpo9iter_moveE - _ZN40_INTERNAL_f810280b_4_k_cu_b70fd762_137004cuda3std3__48in_placeE)
_ZN40_INTERNAL_f810280b_4_k_cu_b70fd762_137004cuda3std3__48in_placeE:
	.zero		1
	.type		_ZN40_INTERNAL_f810280b_4_k_cu_b70fd762_137004cuda3std6ranges3__45__cpo9iter_moveE,@object
	.size		_ZN40_INTERNAL_f810280b_4_k_cu_b70fd762_137004cuda3std6ranges3__45__cpo9iter_moveE,(_ZN40_INTERNAL_f810280b_4_k_cu_b70fd762_137004cuda3std3__45__cpo5beginE - _ZN40_INTERNAL_f810280b_4_k_cu_b70fd762_137004cuda3std6ranges3__45__cpo9iter_moveE)
_ZN40_INTERNAL_f810280b_4_k_cu_b70fd762_137004cuda3std6ranges3__45__cpo9iter_moveE:
	.zero		1
	.type		_ZN40_INTERNAL_f810280b_4_k_cu_b70fd762_137004cuda3std3__45__cpo5beginE,@object
	.size		_ZN40_INTERNAL_f810280b_4_k_cu_b70fd762_137004cuda3std3__45__cpo5beginE,(_ZN40_INTERNAL_f810280b_4_k_cu_b70fd762_137004cuda3std3__442_GLOBAL__N__f810280b_4_k_cu_b70fd762_137006ignoreE - _ZN40_INTERNAL_f810280b_4_k_cu_b70fd762_137004cuda3std3__45__cpo5beginE)
_ZN40_INTERNAL_f810280b_4_k_cu_b70fd762_137004cuda3std3__45__cpo5beginE:
	.zero		1
	.type		_ZN40_INTERNAL_f810280b_4_k_cu_b70fd762_137004cuda3std3__442_GLOBAL__N__f810280b_4_k_cu_b70fd762_137006ignoreE,@object
	.size		_ZN40_INTERNAL_f810280b_4_k_cu_b70fd762_137004cuda3std3__442_GLOBAL__N__f810280b_4_k_cu_b70fd762_137006ignoreE,(_ZN40_INTERNAL_f810280b_4_k_cu_b70fd762_137004cute7productE - _ZN40_INTERNAL_f810280b_4_k_cu_b70fd762_137004cuda3std3__442_GLOBAL__N__f810280b_4_k_cu_b70fd762_137006ignoreE)
_ZN40_INTERNAL_f810280b_4_k_cu_b70fd762_137004cuda3std3__442_GLOBAL__N__f810280b_4_k_cu_b70fd762_137006ignoreE:
	.zero		1
	.type		_ZN40_INTERNAL_f810280b_4_k_cu_b70fd762_137004cute7productE,@object
	.size		_ZN40_INTERNAL_f810280b_4_k_cu_b70fd762_137004cute7productE,(_ZN40_INTERNAL_f810280b_4_k_cu_b70fd762_137004cuda3std3__45__cpo3endE - _ZN40_INTERNAL_f810280b_4_k_cu_b70fd762_137004cute7productE)
_ZN40_INTERNAL_f810280b_4_k_cu_b70fd762_137004cute7productE:
	.zero		1
	.type		_ZN40_INTERNAL_f810280b_4_k_cu_b70fd762_137004cuda3std3__45__cpo3endE,@object
	.size		_ZN40_INTERNAL_f810280b_4_k_cu_b70fd762_137004cuda3std3__45__cpo3endE,(_ZN40_INTERNAL_f810280b_4_k_cu_b70fd762_137004cuda3std3__419piecewise_constructE - _ZN40_INTERNAL_f810280b_4_k_cu_b70fd762_137004cuda3std3__45__cpo3endE)
_ZN40_INTERNAL_f810280b_4_k_cu_b70fd762_137004cuda3std3__45__cpo3endE:
	.zero		1
	.type		_ZN40_INTERNAL_f810280b_4_k_cu_b70fd762_137004cuda3std3__419piecewise_constructE,@object
	.size		_ZN40_INTERNAL_f810280b_4_k_cu_b70fd762_137004cuda3std3__419piecewise_constructE,(_ZN40_INTERNAL_f810280b_4_k_cu_b70fd762_137004cuda3std3__45__cpo4cendE - _ZN40_INTERNAL_f810280b_4_k_cu_b70fd762_137004cuda3std3__419piecewise_constructE)
_ZN40_INTERNAL_f810280b_4_k_cu_b70fd762_137004cuda3std3__419piecewise_constructE:
	.zero		1
	.type		_ZN40_INTERNAL_f810280b_4_k_cu_b70fd762_137004cuda3std3__45__cpo4cendE,@object
	.size		_ZN40_INTERNAL_f810280b_4_k_cu_b70fd762_137004cuda3std3__45__cpo4cendE,(_ZN40_INTERNAL_f810280b_4_k_cu_b70fd762_137004cuda3std6ranges3__45__cpo4swapE - _ZN40_INTERNAL_f810280b_4_k_cu_b70fd762_137004cuda3std3__45__cpo4cendE)
_ZN40_INTERNAL_f810280b_4_k_cu_b70fd762_137004cuda3std3__45__cpo4cendE:
	.zero		1
	.type		_ZN40_INTERNAL_f810280b_4_k_cu_b70fd762_137004cuda3std6ranges3__45__cpo4swapE,@object
	.size		_ZN40_INTERNAL_f810280b_4_k_cu_b70fd762_137004cuda3std6ranges3__45__cpo4swapE,(.L_8 - _ZN40_INTERNAL_f810280b_4_k_cu_b70fd762_137004cuda3std6ranges3__45__cpo4swapE)
_ZN40_INTERNAL_f810280b_4_k_cu_b70fd762_137004cuda3std6ranges3__45__cpo4swapE:
	.zero		1
.L_8:


//--------------------- .nv.constant0._ZN7cutlass13device_kernelINS_4gemm6kernel13GemmUniversalIN4cute5tupleIJiiiiEEENS1_10collective13CollectiveMmaINS1_34MainloopSm90TmaGmmaWarpSpecializedILi32ENS5_IJNS4_1CILi2EEENSA_ILi1EEESC_EEENS1_35KernelTmaWarpSpecializedCooperativeEEENS5_IJNSA_ILi128EEENSA_ILi96EEENSA_ILi16EEEEEENS_10bfloat16_tENS5_IJlSC_lEEESK_SL_NS4_8TiledMMAINS4_8MMA_AtomIJNS4_4SM904GMMA27MMA_64x96x16_F32BF16BF16_SSILNSP_5MajorE0ELSR_0ELNSP_7ScaleInE1ELSS_1EEEEEENS4_6LayoutISD_NS5_IJSC_NSA_ILi0EEESW_EEEEENS5_IJNS4_10UnderscoreESZ_SZ_EEEEENS4_13SM90_TMA_LOADENS4_14ComposedLayoutINS4_7SwizzleILi1ELi4ELi3EEENS4_18smem_ptr_flag_bitsILi16EEENSV_INS5_IJNSA_ILi8EEESI_EEENS5_IJSI_SC_EEEEEEEvNS4_8identityENS4_23SM90_TMA_LOAD_MULTICASTES1C_vS1D_EENS_8epilogue10collective6detail29Sm90TmaWarpSpecializedAdapterINS1H_15DefaultEpilogueISK_SL_SL_NS1G_6thread17LinearCombinationISK_Li1EffLNS1L_9ScaleType4KindE0ELNS_15FloatRoundStyleE2ESK_EENS1_15EpilogueDefaultEEEEEvvEEEEvNT_6ParamsE --------------------------
	.section	.nv.constant0._ZN7cutlass13device_kernelINS_4gemm6kernel13GemmUniversalIN4cute5tupleIJiiiiEEENS1_10collective13CollectiveMmaINS1_34MainloopSm90TmaGmmaWarpSpecializedILi32ENS5_IJNS4_1CILi2EEENSA_ILi1EEESC_EEENS1_35KernelTmaWarpSpecializedCooperativeEEENS5_IJNSA_ILi128EEENSA_ILi96EEENSA_ILi16EEEEEENS_10bfloat16_tENS5_IJlSC_lEEESK_SL_NS4_8TiledMMAINS4_8MMA_AtomIJNS4_4SM904GMMA27MMA_64x96x16_F32BF16BF16_SSILNSP_5MajorE0ELSR_0ELNSP_7ScaleInE1ELSS_1EEEEEENS4_6LayoutISD_NS5_IJSC_NSA_ILi0EEESW_EEEEENS5_IJNS4_10UnderscoreESZ_SZ_EEEEENS4_13SM90_TMA_LOADENS4_14ComposedLayoutINS4_7SwizzleILi1ELi4ELi3EEENS4_18smem_ptr_flag_bitsILi16EEENSV_INS5_IJNSA_ILi8EEESI_EEENS5_IJSI_SC_EEEEEEEvNS4_8identityENS4_23SM90_TMA_LOAD_MULTICASTES1C_vS1D_EENS_8epilogue10collective6detail29Sm90TmaWarpSpecializedAdapterINS1H_15DefaultEpilogueISK_SL_SL_NS1G_6thread17LinearCombinationISK_Li1EffLNS1L_9ScaleType4KindE0ELNS_15FloatRoundStyleE2ESK_EENS1_15EpilogueDefaultEEEEEvvEEEEvNT_6ParamsE,"a",@progbits
	.sectionflags	@""
	.align	4
.nv.constant0._ZN7cutlass13device_kernelINS_4gemm6kernel13GemmUniversalIN4cute5tupleIJiiiiEEENS1_10collective13CollectiveMmaINS1_34MainloopSm90TmaGmmaWarpSpecializedILi32ENS5_IJNS4_1CILi2EEENSA_ILi1EEESC_EEENS1_35KernelTmaWarpSpecializedCooperativeEEENS5_IJNSA_ILi128EEENSA_ILi96EEENSA_ILi16EEEEEENS_10bfloat16_tENS5_IJlSC_lEEESK_SL_NS4_8TiledMMAINS4_8MMA_AtomIJNS4_4SM904GMMA27MMA_64x96x16_F32BF16BF16_SSILNSP_5MajorE0ELSR_0ELNSP_7ScaleInE1ELSS_1EEEEEENS4_6LayoutISD_NS5_IJSC_NSA_ILi0EEESW_EEEEENS5_IJNS4_10UnderscoreESZ_SZ_EEEEENS4_13SM90_TMA_LOADENS4_14ComposedLayoutINS4_7SwizzleILi1ELi4ELi3EEENS4_18smem_ptr_flag_bitsILi16EEENSV_INS5_IJNSA_ILi8EEESI_EEENS5_IJSI_SC_EEEEEEEvNS4_8identityENS4_23SM90_TMA_LOAD_MULTICASTES1C_vS1D_EENS_8epilogue10collective6detail29Sm90TmaWarpSpecializedAdapterINS1H_15DefaultEpilogueISK_SL_SL_NS1G_6thread17LinearCombinationISK_Li1EffLNS1L_9ScaleType4KindE0ELNS_15FloatRoundStyleE2ESK_EENS1_15EpilogueDefaultEEEEEvvEEEEvNT_6ParamsE:
	.zero		1664


//--------------------- SYMBOLS --------------------------

	.type		.nv.reservedSmem.offset0,@object
	.size		.nv.reservedSmem.offset0,0x4
	.type		__assertfail,@function
